	.target	sm_100

	.elftype	@"ET_EXEC"


//--------------------- .note.nv.tkinfo           --------------------------
	.section	.note.nv.tkinfo,"",@"SHT_NOTE"
	.sectionflags	@"SHF_NOTE_NV_TKINFO"
	.tkinfo
        /*0018*/ 	.word	0x00000081
        /*0030*/ 	.string	""
        /*0030*/ 	.string	"ptxas"
        /*0030*/ 	.string	"Cuda compilation tools, release 12.9, V12.9.86"
        /*0030*/ 	.string	"Build cuda_12.9.r12.9/compiler.36037853_0"
        /*0030*/ 	.string	"-regUsageLevel 10 -arch sm_100f -m 64 "



//--------------------- .note.nv.cuver            --------------------------
	.section	.note.nv.cuver,"",@"SHT_NOTE"
	.sectionflags	@"SHF_NOTE_NV_CUVER"
        /*0018*/ 	.short	0x0001
        /*001a*/ 	.short	0x0064
        /*001c*/ 	.short	0x0001
        /*001e*/ 	.short	0x0000
        /*0020*/ 	.short	0x0001
        /*0022*/ 	.short	0x0000


//--------------------- .nv.info                  --------------------------
	.section	.nv.info,"",@"SHT_CUDA_INFO"
	.align	4


	//----- nvinfo : EIATTR_REGCOUNT
	.align		4
        /*0000*/ 	.byte	0x04, 0x2f
        /*0002*/ 	.short	(.L_17 - .L_16)
	.align		4
.L_16:
        /*0004*/ 	.word	index@(_ZN9deep_gemm24sm100_fp8_gemm_1d1d_implILN4cute4UMMA5MajorE0ELS3_0ELj0ELj4096ELj7168ELj128ELj192ELj128ELj1ELj128ELj128ELj128ELj6ELj128ELj128ELj2ELb0ELj144ELNS_8GemmTypeE0ELb0EN7cutlass10bfloat16_tENS_16EpilogueIdentityEEEvPijjj14CUtensorMap_stS9_S9_S9_S9_)
        /*0008*/ 	.word	0x0000002f


	//----- nvinfo : EIATTR_FRAME_SIZE
	.align		4
.L_17:
        /*000c*/ 	.byte	0x04, 0x11
        /*000e*/ 	.short	(.L_19 - .L_18)
	.align		4
.L_18:
        /*0010*/ 	.word	index@($__internal_3_$__cuda_sm20_div_u16)
        /*0014*/ 	.word	0x00000000


	//----- nvinfo : EIATTR_FRAME_SIZE
	.align		4
.L_19:
        /*0018*/ 	.byte	0x04, 0x11
        /*001a*/ 	.short	(.L_21 - .L_20)
	.align		4
.L_20:
        /*001c*/ 	.word	index@($__internal_2_$__cuda_sm10x_tcgen05_guardrail_trap_unallocated_columns_being_dealloced)
        /*0020*/ 	.word	0x00000000


	//----- nvinfo : EIATTR_FRAME_SIZE
	.align		4
.L_21:
        /*0024*/ 	.byte	0x04, 0x11
        /*0026*/ 	.short	(.L_23 - .L_22)
	.align		4
.L_22:
        /*0028*/ 	.word	index@($__internal_1_$__cuda_sm10x_tcgen05_guardrail_trap_phase_invalid_during_alloc)
        /*002c*/ 	.word	0x00000000


	//----- nvinfo : EIATTR_FRAME_SIZE
	.align		4
.L_23:
        /*0030*/ 	.byte	0x04, 0x11
        /*0032*/ 	.short	(.L_25 - .L_24)
	.align		4
.L_24:
        /*0034*/ 	.word	index@($__internal_0_$__cuda_sm10x_tcgen05_guardrail_trap_col_being_dealloced_not_returned_by_alloc)
        /*0038*/ 	.word	0x00000000


	//----- nvinfo : EIATTR_FRAME_SIZE
	.align		4
.L_25:
        /*003c*/ 	.byte	0x04, 0x11
        /*003e*/ 	.short	(.L_27 - .L_26)
	.align		4
.L_26:
        /*0040*/ 	.word	index@(_ZN9deep_gemm24sm100_fp8_gemm_1d1d_implILN4cute4UMMA5MajorE0ELS3_0ELj0ELj4096ELj7168ELj128ELj192ELj128ELj1ELj128ELj128ELj128ELj6ELj128ELj128ELj2ELb0ELj144ELNS_8GemmTypeE0ELb0EN7cutlass10bfloat16_tENS_16EpilogueIdentityEEEvPijjj14CUtensorMap_stS9_S9_S9_S9_)
        /*0044*/ 	.word	0x00000000


	//----- nvinfo : EIATTR_MIN_STACK_SIZE
	.align		4
.L_27:
        /*0048*/ 	.byte	0x04, 0x12
        /*004a*/ 	.short	(.L_29 - .L_28)
	.align		4
.L_28:
        /*004c*/ 	.word	index@(_ZN9deep_gemm24sm100_fp8_gemm_1d1d_implILN4cute4UMMA5MajorE0ELS3_0ELj0ELj4096ELj7168ELj128ELj192ELj128ELj1ELj128ELj128ELj128ELj6ELj128ELj128ELj2ELb0ELj144ELNS_8GemmTypeE0ELb0EN7cutlass10bfloat16_tENS_16EpilogueIdentityEEEvPijjj14CUtensorMap_stS9_S9_S9_S9_)
        /*0050*/ 	.word	0x00000000
.L_29:


//--------------------- .nv.info._ZN9deep_gemm24sm100_fp8_gemm_1d1d_implILN4cute4UMMA5MajorE0ELS3_0ELj0ELj4096ELj7168ELj128ELj192ELj128ELj1ELj128ELj128ELj128ELj6ELj128ELj128ELj2ELb0ELj144ELNS_8GemmTypeE0ELb0EN7cutlass10bfloat16_tENS_16EpilogueIdentityEEEvPijjj14CUtensorMap_stS9_S9_S9_S9_ --------------------------
	.section	.nv.info._ZN9deep_gemm24sm100_fp8_gemm_1d1d_implILN4cute4UMMA5MajorE0ELS3_0ELj0ELj4096ELj7168ELj128ELj192ELj128ELj1ELj128ELj128ELj128ELj6ELj128ELj128ELj2ELb0ELj144ELNS_8GemmTypeE0ELb0EN7cutlass10bfloat16_tENS_16EpilogueIdentityEEEvPijjj14CUtensorMap_stS9_S9_S9_S9_,"",@"SHT_CUDA_INFO"
	.sectionflags	@""
	.align	4


	//----- nvinfo : EIATTR_CUDA_API_VERSION
	.align		4
        /*0000*/ 	.byte	0x04, 0x37
        /*0002*/ 	.short	(.L_31 - .L_30)
.L_30:
        /*0004*/ 	.word	0x00000081


	//----- nvinfo : EIATTR_KPARAM_INFO
	.align		4
.L_31:
        /*0008*/ 	.byte	0x04, 0x17
        /*000a*/ 	.short	(.L_33 - .L_32)
.L_32:
        /*000c*/ 	.word	0x00000000
        /*0010*/ 	.short	0x0008
        /*0012*/ 	.short	0x0240
        /*0014*/ 	.byte	0x00, 0xf0, 0x01, 0x02


	//----- nvinfo : EIATTR_KPARAM_INFO
	.align		4
.L_33:
        /*0018*/ 	.byte	0x04, 0x17
        /*001a*/ 	.short	(.L_35 - .L_34)
.L_34:
        /*001c*/ 	.word	0x00000000
        /*0020*/ 	.short	0x0007
        /*0022*/ 	.short	0x01c0
        /*0024*/ 	.byte	0x00, 0xf0, 0x01, 0x02


	//----- nvinfo : EIATTR_KPARAM_INFO
	.align		4
.L_35:
        /*0028*/ 	.byte	0x04, 0x17
        /*002a*/ 	.short	(.L_37 - .L_36)
.L_36:
        /*002c*/ 	.word	0x00000000
        /*0030*/ 	.short	0x0006
        /*0032*/ 	.short	0x0140
        /*0034*/ 	.byte	0x00, 0xf0, 0x01, 0x02


	//----- nvinfo : EIATTR_KPARAM_INFO
	.align		4
.L_37:
        /*0038*/ 	.byte	0x04, 0x17
        /*003a*/ 	.short	(.L_39 - .L_38)
.L_38:
        /*003c*/ 	.word	0x00000000
        /*0040*/ 	.short	0x0005
        /*0042*/ 	.short	0x00c0
        /*0044*/ 	.byte	0x00, 0xf0, 0x01, 0x02


	//----- nvinfo : EIATTR_KPARAM_INFO
	.align		4
.L_39:
        /*0048*/ 	.byte	0x04, 0x17
        /*004a*/ 	.short	(.L_41 - .L_40)
.L_40:
        /*004c*/ 	.word	0x00000000
        /*0050*/ 	.short	0x0004
        /*0052*/ 	.short	0x0040
        /*0054*/ 	.byte	0x00, 0xf0, 0x01, 0x02


	//----- nvinfo : EIATTR_KPARAM_INFO
	.align		4
.L_41:
        /*0058*/ 	.byte	0x04, 0x17
        /*005a*/ 	.short	(.L_43 - .L_42)
.L_42:
        /*005c*/ 	.word	0x00000000
        /*0060*/ 	.short	0x0003
        /*0062*/ 	.short	0x0010
        /*0064*/ 	.byte	0x00, 0xf0, 0x11, 0x00


	//----- nvinfo : EIATTR_KPARAM_INFO
	.align		4
.L_43:
        /*0068*/ 	.byte	0x04, 0x17
        /*006a*/ 	.short	(.L_45 - .L_44)
.L_44:
        /*006c*/ 	.word	0x00000000
        /*0070*/ 	.short	0x0002
        /*0072*/ 	.short	0x000c
        /*0074*/ 	.byte	0x00, 0xf0, 0x11, 0x00


	//----- nvinfo : EIATTR_KPARAM_INFO
	.align		4
.L_45:
        /*0078*/ 	.byte	0x04, 0x17
        /*007a*/ 	.short	(.L_47 - .L_46)
.L_46:
        /*007c*/ 	.word	0x00000000
        /*0080*/ 	.short	0x0001
        /*0082*/ 	.short	0x0008
        /*0084*/ 	.byte	0x00, 0xf0, 0x11, 0x00


	//----- nvinfo : EIATTR_KPARAM_INFO
	.align		4
.L_47:
        /*0088*/ 	.byte	0x04, 0x17
        /*008a*/ 	.short	(.L_49 - .L_48)
.L_48:
        /*008c*/ 	.word	0x00000000
        /*0090*/ 	.short	0x0000
        /*0092*/ 	.short	0x0000
        /*0094*/ 	.byte	0x00, 0xf5, 0x21, 0x00


	//----- nvinfo : EIATTR_AT_ENTRY_FRAGMENTS
	.align		4
.L_49:
        /*0098*/ 	.byte	0x04, 0x4f
        /*009a*/ 	.short	(.L_51 - .L_50)


	//   ....[0]....
.L_50:
        /*009c*/ 	.word	0x00000004


	//   ....[1]....
        /*00a0*/ 	.word	0x00000005


	//----- nvinfo : EIATTR_RESERVED_SMEM_USED
	.align		4
.L_51:
        /*00a4*/ 	.byte	0x01, 0x41
	.zero		2


	//----- nvinfo : EIATTR_SPARSE_MMA_MASK
	.align		4
        /*00a8*/ 	.byte	0x03, 0x50
        /*00aa*/ 	.short	0x0000


	//----- nvinfo : EIATTR_TCGEN05_2CTA_USED
	.align		4
        /*00ac*/ 	.byte	0x01, 0x52
	.zero		2


	//----- nvinfo : EIATTR_MAXREG_COUNT
	.align		4
        /*00b0*/ 	.byte	0x03, 0x1b
        /*00b2*/ 	.short	0x00ff


	//----- nvinfo : EIATTR_NUM_BARRIERS
	.align		4
        /*00b4*/ 	.byte	0x02, 0x4c
        /*00b6*/ 	.byte	0x09
	.zero		1


	//----- nvinfo : EIATTR_INT_WARP_WIDE_INSTR_OFFSETS
	.align		4
        /*00b8*/ 	.byte	0x04, 0x31
        /*00ba*/ 	.short	(.L_53 - .L_52)


	//   ....[0]....
.L_52:
        /*00bc*/ 	.word	0x000042a0


	//   ....[1]....
        /*00c0*/ 	.word	0x000042c0


	//----- nvinfo : EIATTR_COOP_GROUP_MASK_REGIDS
	.align		4
.L_53:
        /*00c4*/ 	.byte	0x04, 0x29
        /*00c6*/ 	.short	(.L_55 - .L_54)


	//   ....[0]....
.L_54:
        /*00c8*/ 	.word	0xffffffff


	//   ....[1]....
        /*00cc*/ 	.word	0xffffffff


	//   ....[2]....
        /*00d0*/ 	.word	0xffffffff


	//   ....[3]....
        /*00d4*/ 	.word	0xffffffff


	//   ....[4]....
        /*00d8*/ 	.word	0xffffffff


	//   ....[5]....
        /*00dc*/ 	.word	0xffffffff


	//   ....[6]....
        /*00e0*/ 	.word	0xffffffff


	//   ....[7]....
        /*00e4*/ 	.word	0xffffffff


	//   ....[8]....
        /*00e8*/ 	.word	0xffffffff


	//   ....[9]....
        /*00ec*/ 	.word	0xffffffff


	//   ....[10]....
        /*00f0*/ 	.word	0xffffffff


	//   ....[11]....
        /*00f4*/ 	.word	0xffffffff


	//   ....[12]....
        /*00f8*/ 	.word	0xffffffff


	//   ....[13]....
        /*00fc*/ 	.word	0xffffffff


	//   ....[14]....
        /*0100*/ 	.word	0xffffffff


	//----- nvinfo : EIATTR_COOP_GROUP_INSTR_OFFSETS
	.align		4
.L_55:
        /*0104*/ 	.byte	0x04, 0x28
        /*0106*/ 	.short	(.L_57 - .L_56)


	//   ....[0]....
.L_56:
        /*0108*/ 	.word	0x00000030


	//   ....[1]....
        /*010c*/ 	.word	0x000004d0


	//   ....[2]....
        /*0110*/ 	.word	0x00000ae0


	//   ....[3]....
        /*0114*/ 	.word	0x00000b80


	//   ....[4]....
        /*0118*/ 	.word	0x00000fd0


	//   ....[5]....
        /*011c*/ 	.word	0x000010a0


	//   ....[6]....
        /*0120*/ 	.word	0x00001160


	//   ....[7]....
        /*0124*/ 	.word	0x00001790


	//   ....[8]....
        /*0128*/ 	.word	0x000017b0


	//   ....[9]....
        /*012c*/ 	.word	0x000017d0


	//   ....[10]....
        /*0130*/ 	.word	0x00001a30


	//   ....[11]....
        /*0134*/ 	.word	0x00001a60


	//   ....[12]....
        /*0138*/ 	.word	0x00001aa0


	//   ....[13]....
        /*013c*/ 	.word	0x000041c0


	//   ....[14]....
        /*0140*/ 	.word	0x00004380


	//----- nvinfo : EIATTR_VRC_CTA_INIT_COUNT
	.align		4
.L_57:
        /*0144*/ 	.byte	0x02, 0x4a
        /*0146*/ 	.byte	0x80
	.zero		1


	//----- nvinfo : EIATTR_MBARRIER_INSTR_OFFSETS
	.align		4
        /*0148*/ 	.byte	0x04, 0x39
        /*014a*/ 	.short	(.L_59 - .L_58)


	//   ....[0]....
.L_58:
        /*014c*/ 	.word	0x00000330
        /*0150*/ 	.word	0x000000ff
        /*0154*/ 	.word	0x00034400
        /*0158*/ 	.short	0x0100
        /*015a*/ 	.byte	0x05
	.zero		1


	//   ....[1]....
        /*015c*/ 	.word	0x00000340
        /*0160*/ 	.word	0x000000ff
        /*0164*/ 	.word	0x00034430
        /*0168*/ 	.short	0x0100
        /*016a*/ 	.byte	0x05
	.zero		1


	//   ....[2]....
        /*016c*/ 	.word	0x00000350
        /*0170*/ 	.word	0x000000ff
        /*0174*/ 	.word	0x00034460
        /*0178*/ 	.short	0x0100
        /*017a*/ 	.byte	0x05
	.zero		1


	//   ....[3]....
        /*017c*/ 	.word	0x00000360
        /*0180*/ 	.word	0x000000ff
        /*0184*/ 	.word	0x00034408
        /*0188*/ 	.short	0x0100
        /*018a*/ 	.byte	0x05
	.zero		1


	//   ....[4]....
        /*018c*/ 	.word	0x00000370
        /*0190*/ 	.word	0x000000ff
        /*0194*/ 	.word	0x00034438
        /*0198*/ 	.short	0x0100
        /*019a*/ 	.byte	0x05
	.zero		1


	//   ....[5]....
        /*019c*/ 	.word	0x00000380
        /*01a0*/ 	.word	0x000000ff
        /*01a4*/ 	.word	0x00034468
        /*01a8*/ 	.short	0x0100
        /*01aa*/ 	.byte	0x05
	.zero		1


	//   ....[6]....
        /*01ac*/ 	.word	0x00000390
        /*01b0*/ 	.word	0x000000ff
        /*01b4*/ 	.word	0x00034410
        /*01b8*/ 	.short	0x0100
        /*01ba*/ 	.byte	0x05
	.zero		1


	//   ....[7]....
        /*01bc*/ 	.word	0x000003a0
        /*01c0*/ 	.word	0x000000ff
        /*01c4*/ 	.word	0x00034440
        /*01c8*/ 	.short	0x0100
        /*01ca*/ 	.byte	0x05
	.zero		1


	//   ....[8]....
        /*01cc*/ 	.word	0x000003b0
        /*01d0*/ 	.word	0x000000ff
        /*01d4*/ 	.word	0x00034470
        /*01d8*/ 	.short	0x0100
        /*01da*/ 	.byte	0x05
	.zero		1


	//   ....[9]....
        /*01dc*/ 	.word	0x000003c0
        /*01e0*/ 	.word	0x000000ff
        /*01e4*/ 	.word	0x00034418
        /*01e8*/ 	.short	0x0100
        /*01ea*/ 	.byte	0x05
	.zero		1


	//   ....[10]....
        /*01ec*/ 	.word	0x000003d0
        /*01f0*/ 	.word	0x000000ff
        /*01f4*/ 	.word	0x00034448
        /*01f8*/ 	.short	0x0100
        /*01fa*/ 	.byte	0x05
	.zero		1


	//   ....[11]....
        /*01fc*/ 	.word	0x000003e0
        /*0200*/ 	.word	0x000000ff
        /*0204*/ 	.word	0x00034478
        /*0208*/ 	.short	0x0100
        /*020a*/ 	.byte	0x05
	.zero		1


	//   ....[12]....
        /*020c*/ 	.word	0x000003f0
        /*0210*/ 	.word	0x000000ff
        /*0214*/ 	.word	0x00034420
        /*0218*/ 	.short	0x0100
        /*021a*/ 	.byte	0x05
	.zero		1


	//   ....[13]....
        /*021c*/ 	.word	0x00000400
        /*0220*/ 	.word	0x000000ff
        /*0224*/ 	.word	0x00034450
        /*0228*/ 	.short	0x0100
        /*022a*/ 	.byte	0x05
	.zero		1


	//   ....[14]....
        /*022c*/ 	.word	0x00000410
        /*0230*/ 	.word	0x000000ff
        /*0234*/ 	.word	0x00034480
        /*0238*/ 	.short	0x0100
        /*023a*/ 	.byte	0x05
	.zero		1


	//   ....[15]....
        /*023c*/ 	.word	0x00000420
        /*0240*/ 	.word	0x000000ff
        /*0244*/ 	.word	0x00034428
        /*0248*/ 	.short	0x0100
        /*024a*/ 	.byte	0x05
	.zero		1


	//   ....[16]....
        /*024c*/ 	.word	0x00000430
        /*0250*/ 	.word	0x000000ff
        /*0254*/ 	.word	0x00034458
        /*0258*/ 	.short	0x0100
        /*025a*/ 	.byte	0x05
	.zero		1


	//   ....[17]....
        /*025c*/ 	.word	0x00000440
        /*0260*/ 	.word	0x000000ff
        /*0264*/ 	.word	0x00034488
        /*0268*/ 	.short	0x0100
        /*026a*/ 	.byte	0x05
	.zero		1


	//   ....[18]....
        /*026c*/ 	.word	0x00000450
        /*0270*/ 	.word	0x000000ff
        /*0274*/ 	.word	0x00034490
        /*0278*/ 	.short	0x0100
        /*027a*/ 	.byte	0x05
	.zero		1


	//   ....[19]....
        /*027c*/ 	.word	0x00000460
        /*0280*/ 	.word	0x000000ff
        /*0284*/ 	.word	0x000344a0
        /*0288*/ 	.short	0x0100
        /*028a*/ 	.byte	0x05
	.zero		1


	//   ....[20]....
        /*028c*/ 	.word	0x00000470
        /*0290*/ 	.word	0x000000ff
        /*0294*/ 	.word	0x00034498
        /*0298*/ 	.short	0x0100
        /*029a*/ 	.byte	0x05
	.zero		1


	//   ....[21]....
        /*029c*/ 	.word	0x00000480
        /*02a0*/ 	.word	0x000000ff
        /*02a4*/ 	.word	0x000344a8
        /*02a8*/ 	.short	0x0100
        /*02aa*/ 	.byte	0x05
	.zero		1


	//   ....[22]....
        /*02ac*/ 	.word	0x00000750
        /*02b0*/ 	.word	0x00000003
        /*02b4*/ 	.word	0x00000000
        /*02b8*/ 	.short	0x010a
        /*02ba*/ 	.byte	0xff
	.zero		1


	//   ....[23]....
        /*02bc*/ 	.word	0x00000770
        /*02c0*/ 	.word	0x00000003
        /*02c4*/ 	.word	0x00000000
        /*02c8*/ 	.short	0x010a
        /*02ca*/ 	.byte	0xff
	.zero		1


	//   ....[24]....
        /*02cc*/ 	.word	0x00000950
        /*02d0*/ 	.word	0x00000006
        /*02d4*/ 	.word	0x00000000
        /*02d8*/ 	.short	0x010a
        /*02da*/ 	.byte	0xff
	.zero		1


	//   ....[25]....
        /*02dc*/ 	.word	0x00000970
        /*02e0*/ 	.word	0x00000006
        /*02e4*/ 	.word	0x00000000
        /*02e8*/ 	.short	0x010a
        /*02ea*/ 	.byte	0xff
	.zero		1


	//   ....[26]....
        /*02ec*/ 	.word	0x00000a60
        /*02f0*/ 	.word	0x00000006
        /*02f4*/ 	.word	0x00000000
        /*02f8*/ 	.short	0x0101
        /*02fa*/ 	.byte	0xff
	.zero		1


	//   ....[27]....
        /*02fc*/ 	.word	0x00000eb0
        /*0300*/ 	.word	0x00000002
        /*0304*/ 	.word	0x00034400
        /*0308*/ 	.short	0x010a
        /*030a*/ 	.byte	0xff
	.zero		1


	//   ....[28]....
        /*030c*/ 	.word	0x00001250
        /*0310*/ 	.word	0x00000002
        /*0314*/ 	.word	0x00000000
        /*0318*/ 	.short	0x0101
        /*031a*/ 	.byte	0xff
	.zero		1


	//   ....[29]....
        /*031c*/ 	.word	0x00001580
        /*0320*/ 	.word	0x00000004
        /*0324*/ 	.word	0x000344a0
        /*0328*/ 	.short	0x010a
        /*032a*/ 	.byte	0x09
	.zero		1


	//   ....[30]....
        /*032c*/ 	.word	0x00001620
        /*0330*/ 	.word	0x000000ff
        /*0334*/ 	.word	0x00034460
        /*0338*/ 	.short	0x010a
        /*033a*/ 	.byte	0x0b
	.zero		1


	//   ....[31]....
        /*033c*/ 	.word	0x00001a00
        /*0340*/ 	.word	0x000000ff
        /*0344*/ 	.word	0x00034460
        /*0348*/ 	.short	0x010a
        /*034a*/ 	.byte	0x0e
	.zero		1


	//   ....[32]....
        /*034c*/ 	.word	0x00001dd0
        /*0350*/ 	.word	0x00000002
        /*0354*/ 	.word	0x000344a0
        /*0358*/ 	.short	0x010a
        /*035a*/ 	.byte	0xff
	.zero		1


	//   ....[33]....
        /*035c*/ 	.word	0x00002100
        /*0360*/ 	.word	0x00000015
        /*0364*/ 	.word	0x00000030
        /*0368*/ 	.short	0x010a
        /*036a*/ 	.byte	0xff
	.zero		1


	//   ....[34]....
        /*036c*/ 	.word	0x000024a0
        /*0370*/ 	.word	0x00000006
        /*0374*/ 	.word	0x00000030
        /*0378*/ 	.short	0x010a
        /*037a*/ 	.byte	0xff
	.zero		1


	//   ....[35]....
        /*037c*/ 	.word	0x000026e0
        /*0380*/ 	.word	0x00000015
        /*0384*/ 	.word	0x00000030
        /*0388*/ 	.short	0x010a
        /*038a*/ 	.byte	0xff
	.zero		1


	//   ....[36]....
        /*038c*/ 	.word	0x000028c0
        /*0390*/ 	.word	0x00000004
        /*0394*/ 	.word	0x00000030
        /*0398*/ 	.short	0x010a
        /*039a*/ 	.byte	0xff
	.zero		1


	//   ....[37]....
        /*039c*/ 	.word	0x00002ef0
        /*03a0*/ 	.word	0x00000002
        /*03a4*/ 	.word	0x00034490
        /*03a8*/ 	.short	0x010a
        /*03aa*/ 	.byte	0xff
	.zero		1


	//   ....[38]....
        /*03ac*/ 	.word	0x00004020
        /*03b0*/ 	.word	0x00000002
        /*03b4*/ 	.word	0x00000000
        /*03b8*/ 	.short	0x0101
        /*03ba*/ 	.byte	0xff
	.zero		1


	//   ....[39]....
        /*03bc*/ 	.word	0x000043b0
        /*03c0*/ 	.word	0x00000003
        /*03c4*/ 	.word	0x00000000
        /*03c8*/ 	.short	0x010a
        /*03ca*/ 	.byte	0xff
	.zero		1


	//   ....[40]....
        /*03cc*/ 	.word	0x00004410
        /*03d0*/ 	.word	0x00000006
        /*03d4*/ 	.word	0x00000000
        /*03d8*/ 	.short	0x010a
        /*03da*/ 	.byte	0xff
	.zero		1


	//   ....[41]....
        /*03dc*/ 	.word	0x00004470
        /*03e0*/ 	.word	0x00000002
        /*03e4*/ 	.word	0x00034400
        /*03e8*/ 	.short	0x010a
        /*03ea*/ 	.byte	0xff
	.zero		1


	//   ....[42]....
        /*03ec*/ 	.word	0x000044f0
        /*03f0*/ 	.word	0x00000004
        /*03f4*/ 	.word	0x000344a0
        /*03f8*/ 	.short	0x010a
        /*03fa*/ 	.byte	0xff
	.zero		1


	//   ....[43]....
        /*03fc*/ 	.word	0x00004560
        /*0400*/ 	.word	0x00000005
        /*0404*/ 	.word	0x00034460
        /*0408*/ 	.short	0x010a
        /*040a*/ 	.byte	0xff
	.zero		1


	//   ....[44]....
        /*040c*/ 	.word	0x000045d0
        /*0410*/ 	.word	0x00000005
        /*0414*/ 	.word	0x00034460
        /*0418*/ 	.short	0x010a
        /*041a*/ 	.byte	0xff
	.zero		1


	//   ....[45]....
        /*041c*/ 	.word	0x00004640
        /*0420*/ 	.word	0x00000015
        /*0424*/ 	.word	0x00000030
        /*0428*/ 	.short	0x010a
        /*042a*/ 	.byte	0xff
	.zero		1


	//   ....[46]....
        /*042c*/ 	.word	0x000046a0
        /*0430*/ 	.word	0x00000006
        /*0434*/ 	.word	0x00000030
        /*0438*/ 	.short	0x010a
        /*043a*/ 	.byte	0xff
	.zero		1


	//   ....[47]....
        /*043c*/ 	.word	0x00004710
        /*0440*/ 	.word	0x00000015
        /*0444*/ 	.word	0x00000030
        /*0448*/ 	.short	0x010a
        /*044a*/ 	.byte	0xff
	.zero		1


	//   ....[48]....
        /*044c*/ 	.word	0x00004780
        /*0450*/ 	.word	0x00000004
        /*0454*/ 	.word	0x00000030
        /*0458*/ 	.short	0x010a
        /*045a*/ 	.byte	0xff
	.zero		1


	//   ....[49]....
        /*045c*/ 	.word	0x000047e0
        /*0460*/ 	.word	0x00000002
        /*0464*/ 	.word	0x00034490
        /*0468*/ 	.short	0x010a
        /*046a*/ 	.byte	0xff
	.zero		1


	//----- nvinfo : EIATTR_NUM_MBARRIERS
	.align		4
.L_59:
        /*046c*/ 	.byte	0x03, 0x38
        /*046e*/ 	.short	0x0016


	//----- nvinfo : EIATTR_EXIT_INSTR_OFFSETS
	.align		4
        /*0470*/ 	.byte	0x04, 0x1c
        /*0472*/ 	.short	(.L_61 - .L_60)


	//   ....[0]....
.L_60:
        /*0474*/ 	.word	0x00000cc0


	//   ....[1]....
        /*0478*/ 	.word	0x000012a0


	//   ....[2]....
        /*047c*/ 	.word	0x00001d50


	//   ....[3]....
        /*0480*/ 	.word	0x00001e00


	//   ....[4]....
        /*0484*/ 	.word	0x00001e60


	//   ....[5]....
        /*0488*/ 	.word	0x00002af0


	//   ....[6]....
        /*048c*/ 	.word	0x00002b50


	//   ....[7]....
        /*0490*/ 	.word	0x000041a0


	//   ....[8]....
        /*0494*/ 	.word	0x00004390


	//----- nvinfo : EIATTR_MAX_THREADS
	.align		4
.L_61:
        /*0498*/ 	.byte	0x04, 0x05
        /*049a*/ 	.short	(.L_63 - .L_62)
.L_62:
        /*049c*/ 	.word	0x00000100
        /*04a0*/ 	.word	0x00000001
        /*04a4*/ 	.word	0x00000001


	//----- nvinfo : EIATTR_CRS_STACK_SIZE
	.align		4
.L_63:
        /*04a8*/ 	.byte	0x04, 0x1e
        /*04aa*/ 	.short	(.L_65 - .L_64)
.L_64:
        /*04ac*/ 	.word	0x00000000


	//----- nvinfo : EIATTR_CBANK_PARAM_SIZE
	.align		4
.L_65:
        /*04b0*/ 	.byte	0x03, 0x19
        /*04b2*/ 	.short	0x02c0


	//----- nvinfo : EIATTR_PARAM_CBANK
	.align		4
        /*04b4*/ 	.byte	0x04, 0x0a
        /*04b6*/ 	.short	(.L_67 - .L_66)
	.align		4
.L_66:
        /*04b8*/ 	.word	index@(.nv.constant0._ZN9deep_gemm24sm100_fp8_gemm_1d1d_implILN4cute4UMMA5MajorE0ELS3_0ELj0ELj4096ELj7168ELj128ELj192ELj128ELj1ELj128ELj128ELj128ELj6ELj128ELj128ELj2ELb0ELj144ELNS_8GemmTypeE0ELb0EN7cutlass10bfloat16_tENS_16EpilogueIdentityEEEvPijjj14CUtensorMap_stS9_S9_S9_S9_)
        /*04bc*/ 	.short	0x0380
        /*04be*/ 	.short	0x02c0


	//----- nvinfo : EIATTR_SW_WAR
	.align		4
.L_67:
        /*04c0*/ 	.byte	0x04, 0x36
        /*04c2*/ 	.short	(.L_69 - .L_68)
.L_68:
        /*04c4*/ 	.word	0x00000008
.L_69:


//--------------------- .nv.compat                --------------------------
	.section	.nv.compat,"",@"SHT_CUDA_COMPAT_INFO"
	.align	4
        /*0000*/ 	.byte	0x02, 0x02, 0x02, 0x00, 0x02, 0x05, 0x05, 0x00, 0x02, 0x03, 0x01, 0x00, 0x02, 0x06, 0x01, 0x00


//--------------------- .nv.callgraph             --------------------------
	.section	.nv.callgraph,"",@"SHT_CUDA_CALLGRAPH"
	.align	4
	.sectionentsize	8
	.align		4
        /*0000*/ 	.word	0x00000000
	.align		4
        /*0004*/ 	.word	0xffffffff
	.align		4
        /*0008*/ 	.word	0x00000000
	.align		4
        /*000c*/ 	.word	0xfffffffe
	.align		4
        /*0010*/ 	.word	0x00000000
	.align		4
        /*0014*/ 	.word	0xfffffffd
	.align		4
        /*0018*/ 	.word	0x00000000
	.align		4
        /*001c*/ 	.word	0xfffffffc


//--------------------- .nv.constant4             --------------------------
	.section	.nv.constant4,"a",@progbits
	.align	8
	.align		8
.nv.constant4:
        /*0000*/ 	.dword	_ZN47_INTERNAL_2a0b60d0_9_kernel_cu_6b3577f3_28952534cuda3std3__45__cpo5beginE
	.align		8
        /*0008*/ 	.dword	_ZN47_INTERNAL_2a0b60d0_9_kernel_cu_6b3577f3_28952534cuda3std3__45__cpo3endE
	.align		8
        /*0010*/ 	.dword	_ZN47_INTERNAL_2a0b60d0_9_kernel_cu_6b3577f3_28952534cuda3std3__45__cpo6cbeginE
	.align		8
        /*0018*/ 	.dword	_ZN47_INTERNAL_2a0b60d0_9_kernel_cu_6b3577f3_28952534cuda3std3__45__cpo4cendE
	.align		8
        /*0020*/ 	.dword	_ZN47_INTERNAL_2a0b60d0_9_kernel_cu_6b3577f3_28952534cuda3std3__449_GLOBAL__N__2a0b60d0_9_kernel_cu_6b3577f3_28952536ignoreE
	.align		8
        /*0028*/ 	.dword	_ZN47_INTERNAL_2a0b60d0_9_kernel_cu_6b3577f3_28952534cuda3std3__419piecewise_constructE
	.align		8
        /*0030*/ 	.dword	_ZN47_INTERNAL_2a0b60d0_9_kernel_cu_6b3577f3_28952534cuda3std3__48in_placeE
	.align		8
        /*0038*/ 	.dword	_ZN47_INTERNAL_2a0b60d0_9_kernel_cu_6b3577f3_28952534cuda3std6ranges3__45__cpo4swapE
	.align		8
        /*0040*/ 	.dword	_ZN47_INTERNAL_2a0b60d0_9_kernel_cu_6b3577f3_28952534cuda3std6ranges3__45__cpo9iter_moveE
	.align		8
        /*0048*/ 	.dword	_ZN47_INTERNAL_2a0b60d0_9_kernel_cu_6b3577f3_28952534cute7productE
	.align		8
        /*0050*/ 	.dword	_ZN47_INTERNAL_2a0b60d0_9_kernel_cu_6b3577f3_28952534cute1_E


//--------------------- .text._ZN9deep_gemm24sm100_fp8_gemm_1d1d_implILN4cute4UMMA5MajorE0ELS3_0ELj0ELj4096ELj7168ELj128ELj192ELj128ELj1ELj128ELj128ELj128ELj6ELj128ELj128ELj2ELb0ELj144ELNS_8GemmTypeE0ELb0EN7cutlass10bfloat16_tENS_16EpilogueIdentityEEEvPijjj14CUtensorMap_stS9_S9_S9_S9_ --------------------------
	.section	.text._ZN9deep_gemm24sm100_fp8_gemm_1d1d_implILN4cute4UMMA5MajorE0ELS3_0ELj0ELj4096ELj7168ELj128ELj192ELj128ELj1ELj128ELj128ELj128ELj6ELj128ELj128ELj2ELb0ELj144ELNS_8GemmTypeE0ELb0EN7cutlass10bfloat16_tENS_16EpilogueIdentityEEEvPijjj14CUtensorMap_stS9_S9_S9_S9_,"ax",@progbits
	.align	128
        .global         _ZN9deep_gemm24sm100_fp8_gemm_1d1d_implILN4cute4UMMA5MajorE0ELS3_0ELj0ELj4096ELj7168ELj128ELj192ELj128ELj1ELj128ELj128ELj128ELj6ELj128ELj128ELj2ELb0ELj144ELNS_8GemmTypeE0ELb0EN7cutlass10bfloat16_tENS_16EpilogueIdentityEEEvPijjj14CUtensorMap_stS9_S9_S9_S9_
        .type           _ZN9deep_gemm24sm100_fp8_gemm_1d1d_implILN4cute4UMMA5MajorE0ELS3_0ELj0ELj4096ELj7168ELj128ELj192ELj128ELj1ELj128ELj128ELj128ELj6ELj128ELj128ELj2ELb0ELj144ELNS_8GemmTypeE0ELb0EN7cutlass10bfloat16_tENS_16EpilogueIdentityEEEvPijjj14CUtensorMap_stS9_S9_S9_S9_,@function
        .size           _ZN9deep_gemm24sm100_fp8_gemm_1d1d_implILN4cute4UMMA5MajorE0ELS3_0ELj0ELj4096ELj7168ELj128ELj192ELj128ELj1ELj128ELj128ELj128ELj6ELj128ELj128ELj2ELb0ELj144ELNS_8GemmTypeE0ELb0EN7cutlass10bfloat16_tENS_16EpilogueIdentityEEEvPijjj14CUtensorMap_stS9_S9_S9_S9_,(.L_x_83 - _ZN9deep_gemm24sm100_fp8_gemm_1d1d_implILN4cute4UMMA5MajorE0ELS3_0ELj0ELj4096ELj7168ELj128ELj192ELj128ELj1ELj128ELj128ELj128ELj6ELj128ELj128ELj2ELb0ELj144ELNS_8GemmTypeE0ELb0EN7cutlass10bfloat16_tENS_16EpilogueIdentityEEEvPijjj14CUtensorMap_stS9_S9_S9_S9_)
        .other          _ZN9deep_gemm24sm100_fp8_gemm_1d1d_implILN4cute4UMMA5MajorE0ELS3_0ELj0ELj4096ELj7168ELj128ELj192ELj128ELj1ELj128ELj128ELj128ELj6ELj128ELj128ELj2ELb0ELj144ELNS_8GemmTypeE0ELb0EN7cutlass10bfloat16_tENS_16EpilogueIdentityEEEvPijjj14CUtensorMap_stS9_S9_S9_S9_,@"STO_CUDA_ENTRY STV_DEFAULT"
_ZN9deep_gemm24sm100_fp8_gemm_1d1d_implILN4cute4UMMA5MajorE0ELS3_0ELj0ELj4096ELj7168ELj128ELj192ELj128ELj1ELj128ELj128ELj128ELj6ELj128ELj128ELj2ELb0ELj144ELNS_8GemmTypeE0ELb0EN7cutlass10bfloat16_tENS_16EpilogueIdentityEEEvPijjj14CUtensorMap_stS9_S9_S9_S9_:
.text._ZN9deep_gemm24sm100_fp8_gemm_1d1d_implILN4cute4UMMA5MajorE0ELS3_0ELj0ELj4096ELj7168ELj128ELj192ELj128ELj1ELj128ELj128ELj128ELj6ELj128ELj128ELj2ELb0ELj144ELNS_8GemmTypeE0ELb0EN7cutlass10bfloat16_tENS_16EpilogueIdentityEEEvPijjj14CUtensorMap_stS9_S9_S9_S9_:
[----:B------:R-:W1:Y:S01]  /*0000*/  LDC R1, c[0x0][0x37c] ;  /* 0x0000df00ff017b82 */ /* 0x000e620000000800 */
[----:B------:R-:W2:Y:S02]  /*0010*/  S2R R0, SR_TID.X ;  /* 0x0000000000007919 */ /* 0x000ea40000002100 */
[----:B--2---:R-:W-:-:S05]  /*0020*/  SHF.R.U32.HI R0, RZ, 0x5, R0 ;  /* 0x00000005ff007819 */ /* 0x004fca0000011600 */
[----:B------:R-:W2:Y:S02]  /*0030*/  SHFL.IDX PT, R4, R0, RZ, 0x1f ;  /* 0x00001fff00047589 */ /* 0x000ea400000e0000 */
[----:B--2---:R-:W-:-:S13]  /*0040*/  ISETP.NE.AND P0, PT, R4, 0x2, PT ;  /* 0x000000020400780c */ /* 0x004fda0003f05270 */
[----:B-1----:R-:W-:Y:S05]  /*0050*/  @!P0 BRA `(.L_x_0) ;  /* 0x0000000400188947 */ /* 0x002fea0003800000 */
[----:B------:R-:W-:-:S13]  /*0060*/  ISETP.NE.AND P0, PT, R4, 0x1, PT ;  /* 0x000000010400780c */ /* 0x000fda0003f05270 */
[----:B------:R-:W-:Y:S05]  /*0070*/  @!P0 BRA `(.L_x_1) ;  /* 0x0000000000608947 */ /* 0x000fea0003800000 */
[----:B------:R-:W-:-:S13]  /*0080*/  ISETP.NE.AND P0, PT, R4, RZ, PT ;  /* 0x000000ff0400720c */ /* 0x000fda0003f05270 */
[----:B------:R-:W-:Y:S05]  /*0090*/  @P0 BRA `(.L_x_2) ;  /* 0x0000000800940947 */ /* 0x000fea0003800000 */
[----:B------:R-:W-:Y:S01]  /*00a0*/  ELECT P0, URZ, PT ;  /* 0x0000000000ff782f */ /* 0x000fe20003800000 */
[----:B------:R-:W-:-:S12]  /*00b0*/  BSSY.RECONVERGENT B0, `(.L_x_3) ;  /* 0x0000013000007945 */ /* 0x000fd80003800200 */
[----:B------:R-:W-:Y:S05]  /*00c0*/  @!P0 BRA `(.L_x_4) ;  /* 0x0000000000448947 */ /* 0x000fea0003800000 */
[----:B------:R-:W1:Y:S02]  /*00d0*/  LDCU.64 UR4, c[0x0][0x348] ;  /* 0x00006900ff0477ac */ /* 0x000e640008000a00 */
[----:B-1----:R-:W-:Y:S02]  /*00e0*/  UIADD3 UR12, UP4, UPT, UR4, 0x40, URZ ;  /* 0x00000040040c7890 */ /* 0x002fe4000ff9e0ff */
[----:B------:R-:W-:Y:S02]  /*00f0*/  UIADD3 UR10, UP3, UPT, UR4, 0xc0, URZ ;  /* 0x000000c0040a7890 */ /* 0x000fe4000ff7e0ff */
[----:B------:R-:W-:Y:S02]  /*0100*/  UIADD3 UR8, UP2, UPT, UR4, 0x140, URZ ;  /* 0x0000014004087890 */ /* 0x000fe4000ff5e0ff */
[----:B------:R-:W-:Y:S02]  /*0110*/  UIADD3 UR6, UP1, UPT, UR4, 0x1c0, URZ ;  /* 0x000001c004067890 */ /* 0x000fe4000ff3e0ff */
[----:B------:R-:W-:-:S02]  /*0120*/  UIADD3 UR4, UP0, UPT, UR4, 0x240, URZ ;  /* 0x0000024004047890 */ /* 0x000fc4000ff1e0ff */
[----:B------:R-:W-:Y:S02]  /*0130*/  UIADD3.X UR13, UPT, UPT, URZ, UR5, URZ, UP4, !UPT ;  /* 0x00000005ff0d7290 */ /* 0x000fe4000a7fe4ff */
[----:B------:R-:W-:Y:S02]  /*0140*/  UIADD3.X UR11, UPT, UPT, URZ, UR5, URZ, UP3, !UPT ;  /* 0x00000005ff0b7290 */ /* 0x000fe40009ffe4ff */
[----:B------:R-:W-:Y:S02]  /*0150*/  UIADD3.X UR9, UPT, UPT, URZ, UR5, URZ, UP2, !UPT ;  /* 0x00000005ff097290 */ /* 0x000fe400097fe4ff */
[----:B------:R-:W-:Y:S02]  /*0160*/  UIADD3.X UR7, UPT, UPT, URZ, UR5, URZ, UP1, !UPT ;  /* 0x00000005ff077290 */ /* 0x000fe40008ffe4ff */
[----:B------:R-:W-:Y:S01]  /*0170*/  UIADD3.X UR5, UPT, UPT, URZ, UR5, URZ, UP0, !UPT ;  /* 0x00000005ff057290 */ /* 0x000fe200087fe4ff */
[----:B------:R1:W-:Y:S02]  /*0180*/  UTMACCTL.PF [UR12] ;  /* 0x000000000c0079b9 */ /* 0x0003e40008040000 */
[----:B------:R1:W-:Y:S02]  /*0190*/  UTMACCTL.PF [UR10] ;  /* 0x000000000a0079b9 */ /* 0x0003e40008040000 */
[----:B------:R1:W-:Y:S02]  /*01a0*/  UTMACCTL.PF [UR8] ;  /* 0x00000000080079b9 */ /* 0x0003e40008040000 */
[----:B------:R1:W-:Y:S02]  /*01b0*/  UTMACCTL.PF [UR6] ;  /* 0x00000000060079b9 */ /* 0x0003e40008040000 */
[----:B------:R1:W-:Y:S02]  /*01c0*/  UTMACCTL.PF [UR4] ;  /* 0x00000000040079b9 */ /* 0x0003e40008040000 */
[----:B-1----:R-:W-:Y:S01]  /*01d0*/  NOP ;  /* 0x0000000000007918 */ /* 0x002fe20000000000 */
.L_x_4:
[----:B------:R-:W-:Y:S05]  /*01e0*/  BSYNC.RECONVERGENT B0 ;  /* 0x0000000000007941 */ /* 0x000fea0003800200 */
.L_x_3:
[----:B------:R-:W-:Y:S05]  /*01f0*/  BRA `(.L_x_2) ;  /* 0x00000008003c7947 */ /* 0x000fea0003800000 */
.L_x_1:
[----:B------:R-:W-:Y:S01]  /*0200*/  ELECT P0, URZ, PT ;  /* 0x0000000000ff782f */ /* 0x000fe20003800000 */
[----:B------:R-:W-:-:S12]  /*0210*/  BSSY.RECONVERGENT B0, `(.L_x_5) ;  /* 0x0000029000007945 */ /* 0x000fd80003800200 */
[----:B------:R-:W-:Y:S05]  /*0220*/  @!P0 BRA `(.L_x_6) ;  /* 0x00000000009c8947 */ /* 0x000fea0003800000 */
[----:B------:R-:W1:Y:S01]  /*0230*/  S2UR UR5, SR_CgaCtaId ;  /* 0x00000000000579c3 */ /* 0x000e620000008800 */
[----:B------:R-:W-:Y:S01]  /*0240*/  UMOV UR7, 0x400 ;  /* 0x0000040000077882 */ /* 0x000fe20000000000 */
[----:B------:R-:W-:Y:S01]  /*0250*/  UMOV UR6, 0x1 ;  /* 0x0000000100067882 */ /* 0x000fe20000000000 */
[----:B------:R-:W-:Y:S02]  /*0260*/  UMOV UR4, 0x40 ;  /* 0x0000004000047882 */ /* 0x000fe40000000000 */
[----:B------:R-:W-:-:S04]  /*0270*/  UIADD3 UR8, UPT, UPT, -UR4, 0x100000, URZ ;  /* 0x0010000004087890 */ /* 0x000fc8000fffe1ff */
[----:B------:R-:W-:Y:S02]  /*0280*/  USHF.L.U32 UR9, UR8, 0xb, URZ ;  /* 0x0000000b08097899 */ /* 0x000fe400080006ff */
[----:B------:R-:W-:Y:S01]  /*0290*/  USHF.L.U32 UR8, UR8, 0x1, URZ ;  /* 0x0000000108087899 */ /* 0x000fe200080006ff */
[----:B------:R-:W-:Y:S02]  /*02a0*/  UMOV UR4, 0x100 ;  /* 0x0000010000047882 */ /* 0x000fe40000000000 */
[----:B------:R-:W-:-:S04]  /*02b0*/  UIADD3 UR10, UPT, UPT, -UR4, 0x100000, URZ ;  /* 0x00100000040a7890 */ /* 0x000fc8000fffe1ff */
[----:B------:R-:W-:Y:S02]  /*02c0*/  USHF.L.U32 UR11, UR10, 0xb, URZ ;  /* 0x0000000b0a0b7899 */ /* 0x000fe400080006ff */
[----:B------:R-:W-:Y:S02]  /*02d0*/  USHF.L.U32 UR10, UR10, 0x1, URZ ;  /* 0x000000010a0a7899 */ /* 0x000fe400080006ff */
[----:B-1----:R-:W-:Y:S02]  /*02e0*/  ULEA UR5, UR5, UR7, 0x18 ;  /* 0x0000000705057291 */ /* 0x002fe4000f8ec0ff */
[----:B------:R-:W-:-:S04]  /*02f0*/  UIADD3 UR6, UPT, UPT, -UR6, 0x100000, URZ ;  /* 0x0010000006067890 */ /* 0x000fc8000fffe1ff */
[----:B------:R-:W-:Y:S02]  /*0300*/  USHF.L.U32 UR7, UR6, 0xb, URZ ;  /* 0x0000000b06077899 */ /* 0x000fe400080006ff */
[----:B------:R-:W-:Y:S01]  /*0310*/  USHF.L.U32 UR6, UR6, 0x1, URZ ;  /* 0x0000000106067899 */ /* 0x000fe200080006ff */
[----:B------:R-:W1:Y:S11]  /*0320*/  FENCE.VIEW.ASYNC.S ;  /* 0x00000000000073c6 */ /* 0x000e760000000000 */
[----:B-1----:R1:W2:Y:S01]  /*0330*/  SYNCS.EXCH.64 URZ, [UR5+0x34400], UR6 ;  /* 0x0344000605ff75b2 */ /* 0x0022a20008000100 */
[----:B------:R1:W3:Y:S01]  /*0340*/  SYNCS.EXCH.64 URZ, [UR5+0x34430], UR6 ;  /* 0x0344300605ff75b2 */ /* 0x0002e20008000100 */
[----:B------:R1:W4:Y:S01]  /*0350*/  SYNCS.EXCH.64 URZ, [UR5+0x34460], UR8 ;  /* 0x0344600805ff75b2 */ /* 0x0003220008000100 */
[----:B------:R1:W5:Y:S01]  /*0360*/  SYNCS.EXCH.64 URZ, [UR5+0x34408], UR6 ;  /* 0x0344080605ff75b2 */ /* 0x0003620008000100 */
[----:B------:R1:W1:Y:S01]  /*0370*/  SYNCS.EXCH.64 URZ, [UR5+0x34438], UR6 ;  /* 0x0344380605ff75b2 */ /* 0x0002620008000100 */
        /* <DEDUP_REMOVED lines=17> */
[----:B------:R-:W-:Y:S01]  /*0490*/  NOP ;  /* 0x0000000000007918 */ /* 0x000fe20000000000 */
.L_x_6:
[----:B-1----:R-:W-:Y:S05]  /*04a0*/  BSYNC.RECONVERGENT B0 ;  /* 0x0000000000007941 */ /* 0x002fea0003800200 */
.L_x_5:
[----:B------:R-:W-:Y:S05]  /*04b0*/  BRA `(.L_x_2) ;  /* 0x00000004008c7947 */ /* 0x000fea0003800000 */
.L_x_0:
[----:B------:R-:W1:Y:S01]  /*04c0*/  S2R R5, SR_CgaCtaId ;  /* 0x0000000000057919 */ /* 0x000e620000008800 */
[----:B------:R-:W-:Y:S01]  /*04d0*/  NOP ;  /* 0x0000000000007918 */ /* 0x000fe20000000000 */
[----:B------:R-:W-:-:S04]  /*04e0*/  MOV R0, 0x40 ;  /* 0x0000004000007802 */ /* 0x000fc80000000f00 */
[----:B-1----:R-:W-:-:S06]  /*04f0*/  LEA R0, R5, R0, 0x18 ;  /* 0x0000000005007211 */ /* 0x002fcc00078ec0ff */
[----:B------:R-:W1:Y:S02]  /*0500*/  LDS.U8 R0, [R0] ;  /* 0x0000000000007984 */ /* 0x000e640000000000 */
[----:B-1----:R-:W-:Y:S02]  /*0510*/  ISETP.NE.AND P0, PT, R0, RZ, PT ;  /* 0x000000ff0000720c */ /* 0x002fe40003f05270 */
[----:B------:R-:W-:-:S04]  /*0520*/  MOV R0, 0x400 ;  /* 0x0000040000007802 */ /* 0x000fc80000000f00 */
[----:B------:R-:W-:-:S07]  /*0530*/  LEA R0, R5, R0, 0x18 ;  /* 0x0000000005007211 */ /* 0x000fce00078ec0ff */
[----:B------:R-:W-:Y:S05]  /*0540*/  @P0 BRA `(.L_x_7) ;  /* 0x0000000400500947 */ /* 0x000fea0003800000 */
[C---:B------:R-:W-:Y:S02]  /*0550*/  LOP3.LUT R2, R5.reuse, 0x1, RZ, 0xc0, !PT ;  /* 0x0000000105027812 */ /* 0x040fe400078ec0ff */
[----:B------:R-:W-:Y:S02]  /*0560*/  LOP3.LUT R13, R5, 0x1, RZ, 0x3c, !PT ;  /* 0x00000001050d7812 */ /* 0x000fe400078e3cff */
[----:B------:R-:W-:-:S13]  /*0570*/  ISETP.NE.U32.AND P1, PT, R2, 0x1, PT ;  /* 0x000000010200780c */ /* 0x000fda0003f25070 */
[----:B------:R-:W-:Y:S05]  /*0580*/  @!P1 BRA `(.L_x_8) ;  /* 0x0000000000c49947 */ /* 0x000fea0003800000 */
[----:B------:R-:W-:Y:S01]  /*0590*/  ELECT P0, URZ, PT ;  /* 0x0000000000ff782f */ /* 0x000fe20003800000 */
[----:B------:R-:W-:-:S12]  /*05a0*/  BSSY B0, `(.L_x_8) ;  /* 0x000002f000007945 */ /* 0x000fd80003800000 */
[----:B------:R-:W-:Y:S05]  /*05b0*/  @!P0 BRA `(.L_x_9) ;  /* 0x0000000000b48947 */ /* 0x000fea0003800000 */
[----:B------:R-:W-:-:S05]  /*05c0*/  UMOV UR4, 0x10 ;  /* 0x0000001000047882 */ /* 0x000fca0000000000 */
[----:B------:R-:W-:Y:S04]  /*05d0*/  DEPBAR.LE SB1, 0x36 ;  /* 0x00009d800000791a */ /* 0x000fe80000000000 */
[----:B------:R-:W1:Y:S02]  /*05e0*/  UTCATOMSWS.2CTA.FIND_AND_SET.ALIGN UP0, UR4, UR4 ;  /* 0x00000004000475e3 */ /* 0x000e640008200800 */
[----:B-1----:R-:W-:Y:S01]  /*05f0*/  PLOP3.LUT P0, PT, PT, PT, UP0, 0x80, 0x8 ;  /* 0x000000000008781c */ /* 0x002fe20003f0f008 */
[----:B------:R-:W-:-:S03]  /*0600*/  IMAD.U32 R12, RZ, RZ, UR4 ;  /* 0x00000004ff0c7e24 */ /* 0x000fc6000f8e00ff */
[----:B------:R-:W-:-:S04]  /*0610*/  SEL R2, RZ, 0xffffffff, !P0 ;  /* 0xffffffffff027807 */ /* 0x000fc80004000000 */
[----:B------:R-:W-:-:S13]  /*0620*/  ISETP.NE.AND P0, PT, R2, RZ, PT ;  /* 0x000000ff0200720c */ /* 0x000fda0003f05270 */
[----:B------:R-:W-:Y:S05]  /*0630*/  @P0 BRA `(.L_x_10) ;  /* 0x0000000000240947 */ /* 0x000fea0003800000 */
.L_x_11:
[----:B------:R-:W-:Y:S05]  /*0640*/  NANOSLEEP 0x64 ;  /* 0x000000640000795d */ /* 0x000fea0003800000 */
[----:B------:R-:W-:-:S05]  /*0650*/  UMOV UR4, 0x10 ;  /* 0x0000001000047882 */ /* 0x000fca0000000000 */
[----:B------:R-:W-:Y:S04]  /*0660*/  DEPBAR.LE SB1, 0x36 ;  /* 0x00009d800000791a */ /* 0x000fe80000000000 */
[----:B------:R-:W1:Y:S02]  /*0670*/  UTCATOMSWS.2CTA.FIND_AND_SET.ALIGN UP0, UR4, UR4 ;  /* 0x00000004000475e3 */ /* 0x000e640008200800 */
[----:B-1----:R-:W-:Y:S01]  /*0680*/  PLOP3.LUT P0, PT, PT, PT, UP0, 0x80, 0x8 ;  /* 0x000000000008781c */ /* 0x002fe20003f0f008 */
[----:B------:R-:W-:-:S03]  /*0690*/  IMAD.U32 R12, RZ, RZ, UR4 ;  /* 0x00000004ff0c7e24 */ /* 0x000fc6000f8e00ff */
[----:B------:R-:W-:-:S04]  /*06a0*/  SEL R2, RZ, 0xffffffff, !P0 ;  /* 0xffffffffff027807 */ /* 0x000fc80004000000 */
[----:B------:R-:W-:-:S13]  /*06b0*/  ISETP.NE.AND P0, PT, R2, RZ, PT ;  /* 0x000000ff0200720c */ /* 0x000fda0003f05270 */
[----:B------:R-:W-:Y:S05]  /*06c0*/  @!P0 BRA `(.L_x_11) ;  /* 0xfffffffc00dc8947 */ /* 0x000fea000383ffff */
.L_x_10:
[----:B------:R-:W-:Y:S01]  /*06d0*/  MOV R11, 0x60 ;  /* 0x00000060000b7802 */ /* 0x000fe20000000f00 */
[----:B------:R-:W-:Y:S01]  /*06e0*/  VIADD R2, R0, 0x344b0 ;  /* 0x000344b000027836 */ /* 0x000fe20000000000 */
[----:B------:R-:W-:Y:S01]  /*06f0*/  MOV R3, 0x58 ;  /* 0x0000005800037802 */ /* 0x000fe20000000f00 */
[----:B------:R-:W-:Y:S01]  /*0700*/  IMAD.MOV.U32 R8, RZ, RZ, 0x4 ;  /* 0x00000004ff087424 */ /* 0x000fe200078e00ff */
[C---:B------:R-:W-:Y:S02]  /*0710*/  LEA R11, R5.reuse, R11, 0x18 ;  /* 0x0000000b050b7211 */ /* 0x040fe400078ec0ff */
[----:B------:R-:W-:-:S03]  /*0720*/  LEA R3, R5, R3, 0x18 ;  /* 0x0000000305037211 */ /* 0x000fc600078ec0ff */
[----:B------:R-:W1:Y:S02]  /*0730*/  LDS R6, [R11] ;  /* 0x000000000b067984 */ /* 0x000e640000000800 */
[----:B-1----:R-:W-:-:S04]  /*0740*/  IMAD.U32 R6, R6, -0x80000000, RZ ;  /* 0x8000000006067824 */ /* 0x002fc800078e00ff */
[----:B------:R-:W1:Y:S02]  /*0750*/  SYNCS.PHASECHK.TRANS64.TRYWAIT P0, [R3+URZ], R6 ;  /* 0x00000006030075a7 */ /* 0x000e6400080011ff */
[----:B-1----:R-:W-:Y:S05]  /*0760*/  @P0 BRA `(.L_x_12) ;  /* 0x0000000000080947 */ /* 0x002fea0003800000 */
[----:B------:R-:W1:Y:S02]  /*0770*/  SYNCS.PHASECHK.TRANS64.TRYWAIT P0, [R3+URZ], R6 ;  /* 0x00000006030075a7 */ /* 0x000e6400080011ff */
[----:B-1----:R-:W-:Y:S05]  /*0780*/  @!P0 BRA `(.L_x_13) ;  /* 0x0000003c00048947 */ /* 0x002fea0003800000 */
.L_x_12:
[C---:B-1----:R-:W-:Y:S01]  /*0790*/  PRMT R3, R13.reuse, 0x654, R3 ;  /* 0x000006540d037816 */ /* 0x042fe20000000003 */
[C---:B------:R-:W-:Y:S01]  /*07a0*/  IMAD.SHL.U32 R10, R12.reuse, 0x20, RZ ;  /* 0x000000200c0a7824 */ /* 0x040fe200078e00ff */
[----:B------:R-:W-:Y:S01]  /*07b0*/  PRMT R2, R13, 0x654, R2 ;  /* 0x000006540d027816 */ /* 0x000fe20000000002 */
[----:B------:R-:W-:Y:S01]  /*07c0*/  IMAD.MOV.U32 R7, RZ, RZ, 0xffff ;  /* 0x0000ffffff077424 */ /* 0x000fe200078e00ff */
[----:B------:R1:W-:Y:S01]  /*07d0*/  SYNCS.ARRIVE.TRANS64.RED RZ, [R3+URZ], R8 ;  /* 0x0000000803ff79a7 */ /* 0x0003e200080004ff */
[----:B------:R-:W-:Y:S01]  /*07e0*/  IMAD.MOV.U32 R6, RZ, RZ, 0x1 ;  /* 0x00000001ff067424 */ /* 0x000fe200078e00ff */
[----:B------:R-:W-:Y:S01]  /*07f0*/  STS [R0+0x344b0], R10 ;  /* 0x0344b00a00007388 */ /* 0x000fe20000000800 */
[----:B------:R-:W-:Y:S01]  /*0800*/  VIADD R9, R12, 0x10 ;  /* 0x000000100c097836 */ /* 0x000fe20000000000 */
[----:B------:R-:W-:Y:S02]  /*0810*/  SHF.L.U32 R7, R7, R12, RZ ;  /* 0x0000000c07077219 */ /* 0x000fe400000006ff */
[----:B------:R2:W-:Y:S02]  /*0820*/  STAS [R2.64], R12 ;  /* 0x0000000c02007dbd */ /* 0x0005e4000c0008ff */
[----:B------:R-:W-:-:S04]  /*0830*/  SHF.L.U32 R9, R6, R9, RZ ;  /* 0x0000000906097219 */ /* 0x000fc800000006ff */
[----:B------:R-:W-:Y:S02]  /*0840*/  LOP3.LUT R7, R9, R7, RZ, 0xfc, !PT ;  /* 0x0000000709077212 */ /* 0x000fe400078efcff */
[----:B--2---:R-:W-:-:S04]  /*0850*/  MOV R2, 0x50 ;  /* 0x0000005000027802 */ /* 0x004fc80000000f00 */
[----:B------:R-:W-:-:S05]  /*0860*/  LEA R2, R5, R2, 0x18 ;  /* 0x0000000205027211 */ /* 0x000fca00078ec0ff */
[----:B------:R1:W-:Y:S04]  /*0870*/  ATOMS.OR RZ, [R2], R7 ;  /* 0x0000000702ff738c */ /* 0x0003e80003000000 */
[----:B------:R1:W-:Y:S02]  /*0880*/  ATOMS.XOR RZ, [R11], R6 ;  /* 0x000000060bff738c */ /* 0x0003e40003800000 */
.L_x_9:
[----:B------:R-:W-:Y:S05]  /*0890*/  BSYNC B0 ;  /* 0x0000000000007941 */ /* 0x000fea0003800000 */
.L_x_8:
[----:B------:R-:W-:Y:S05]  /*08a0*/  @P1 BRA `(.L_x_14) ;  /* 0x0000000000881947 */ /* 0x000fea0003800000 */
[----:B------:R-:W-:Y:S05]  /*08b0*/  WARPSYNC.ALL ;  /* 0x0000000000007948 */ /* 0x000fea0003800000 */
[----:B------:R-:W-:Y:S01]  /*08c0*/  NOP ;  /* 0x0000000000007918 */ /* 0x000fe20000000000 */
[----:B------:R-:W-:-:S13]  /*08d0*/  ELECT P0, URZ, PT ;  /* 0x0000000000ff782f */ /* 0x000fda0003800000 */
[----:B------:R-:W-:Y:S05]  /*08e0*/  @!P0 BRA `(.L_x_14) ;  /* 0x0000000000788947 */ /* 0x000fea0003800000 */
[----:B-1----:R-:W-:Y:S02]  /*08f0*/  MOV R7, 0x60 ;  /* 0x0000006000077802 */ /* 0x002fe40000000f00 */
[----:B------:R-:W-:Y:S02]  /*0900*/  MOV R6, 0x58 ;  /* 0x0000005800067802 */ /* 0x000fe40000000f00 */
        /* <DEDUP_REMOVED lines=8> */
.L_x_15:
[----:B------:R-:W2:Y:S01]  /*0990*/  LDS R10, [R0+0x344b0] ;  /* 0x0344b000000a7984 */ /* 0x000ea20000000800 */
[----:B-1----:R-:W-:Y:S01]  /*09a0*/  IMAD.MOV.U32 R3, RZ, RZ, 0xffff ;  /* 0x0000ffffff037424 */ /* 0x002fe200078e00ff */
[----:B------:R-:W-:Y:S01]  /*09b0*/  PRMT R6, R13, 0x654, R6 ;  /* 0x000006540d067816 */ /* 0x000fe20000000006 */
[----:B------:R-:W-:Y:S02]  /*09c0*/  IMAD.MOV.U32 R2, RZ, RZ, 0x1 ;  /* 0x00000001ff027424 */ /* 0x000fe400078e00ff */
[C---:B--2---:R-:W-:Y:S01]  /*09d0*/  IMAD.SHL.U32 R9, R10.reuse, 0x20, RZ ;  /* 0x000000200a097824 */ /* 0x044fe200078e00ff */
[----:B------:R-:W-:Y:S01]  /*09e0*/  SHF.L.U32 R3, R3, R10, RZ ;  /* 0x0000000a03037219 */ /* 0x000fe200000006ff */
[----:B------:R-:W-:-:S03]  /*09f0*/  VIADD R8, R10, 0x10 ;  /* 0x000000100a087836 */ /* 0x000fc60000000000 */
[----:B------:R1:W-:Y:S02]  /*0a00*/  STS [R0+0x344b0], R9 ;  /* 0x0344b00900007388 */ /* 0x0003e40000000800 */
[----:B------:R-:W-:-:S04]  /*0a10*/  SHF.L.U32 R8, R2, R8, RZ ;  /* 0x0000000802087219 */ /* 0x000fc800000006ff */
[----:B------:R-:W-:Y:S02]  /*0a20*/  LOP3.LUT R3, R8, R3, RZ, 0xfc, !PT ;  /* 0x0000000308037212 */ /* 0x000fe400078efcff */
[----:B-1----:R-:W-:-:S04]  /*0a30*/  MOV R0, 0x50 ;  /* 0x0000005000007802 */ /* 0x002fc80000000f00 */
[----:B------:R-:W-:-:S05]  /*0a40*/  LEA R0, R5, R0, 0x18 ;  /* 0x0000000005007211 */ /* 0x000fca00078ec0ff */
[----:B------:R2:W-:Y:S01]  /*0a50*/  ATOMS.OR RZ, [R0], R3 ;  /* 0x0000000300ff738c */ /* 0x0005e20003000000 */
[----:B------:R2:W-:Y:S03]  /*0a60*/  SYNCS.ARRIVE.TRANS64.RED.A1T0 RZ, [R6+URZ], RZ ;  /* 0x000000ff06ff79a7 */ /* 0x0005e600081004ff */
[----:B------:R2:W-:Y:S01]  /*0a70*/  ATOMS.XOR RZ, [R7], R2 ;  /* 0x0000000207ff738c */ /* 0x0005e20003800000 */
[----:B------:R-:W-:Y:S05]  /*0a80*/  BRA `(.L_x_14) ;  /* 0x0000000000107947 */ /* 0x000fea0003800000 */
.L_x_7:
[----:B------:R-:W-:-:S05]  /*0a90*/  MOV R2, 0xffffffff ;  /* 0xffffffff00027802 */ /* 0x000fca0000000f00 */
[----:B------:R1:W-:Y:S02]  /*0aa0*/  STS [R0+0x344b0], R2 ;  /* 0x0344b00200007388 */ /* 0x0003e40000000800 */
[----:B-1----:R-:W-:Y:S02]  /*0ab0*/  MOV R2, 0xad0 ;  /* 0x00000ad000027802 */ /* 0x002fe40000000f00 */
[----:B------:R-:W-:Y:S05]  /*0ac0*/  CALL.REL.NOINC `($__internal_1_$__cuda_sm10x_tcgen05_guardrail_trap_phase_invalid_during_alloc) ;  /* 0x0000003c00647944 */ /* 0x000fea0003c00000 */
.L_x_14:
[----:B------:R-:W-:Y:S05]  /*0ad0*/  WARPSYNC.ALL ;  /* 0x0000000000007948 */ /* 0x000fea0003800000 */
[----:B------:R-:W-:Y:S01]  /*0ae0*/  NOP ;  /* 0x0000000000007918 */ /* 0x000fe20000000000 */
.L_x_2:
[----:B------:R-:W1:Y:S02]  /*0af0*/  LDCU UR4, c[0x0][0x36c] ;  /* 0x00006d80ff0477ac */ /* 0x000e640008000800 */
[----:B-1----:R-:W-:-:S09]  /*0b00*/  UISETP.EQ.U32.AND UP0, UPT, UR4, 0x1, UPT ;  /* 0x000000010400788c */ /* 0x002fd2000bf02070 */
[----:B------:R-:W-:Y:S05]  /*0b10*/  BRA.U !UP0, `(.L_x_17) ;  /* 0x0000000108187547 */ /* 0x000fea000b800000 */
[----:B------:R-:W-:-:S00]  /*0b20*/  MEMBAR.ALL.CTA ;  /* 0x0000000000007992 */ /* 0x000fc00000008000 */
[----:B--2345:R-:W-:Y:S06]  /*0b30*/  MEMBAR.ALL.GPU ;  /* 0x0000000000007992 */ /* 0x03cfec000000a000 */
[----:B------:R-:W-:-:S00]  /*0b40*/  ERRBAR ;  /* 0x00000000000079ab */ /* 0x000fc00000000000 */
[----:B------:R-:W-:Y:S08]  /*0b50*/  CGAERRBAR ;  /* 0x00000000000075ab */ /* 0x000ff00000000000 */
[----:B------:R-:W-:Y:S01]  /*0b60*/  UCGABAR_ARV ;  /* 0x00000000000079c7 */ /* 0x000fe20008000000 */
[----:B------:R-:W-:Y:S05]  /*0b70*/  BRA `(.L_x_18) ;  /* 0x0000000000047947 */ /* 0x000fea0003800000 */
.L_x_17:
[----:B--2345:R-:W-:Y:S01]  /*0b80*/  NOP ;  /* 0x0000000000007918 */ /* 0x03cfe20000000000 */
.L_x_18:
[----:B------:R-:W-:Y:S05]  /*0b90*/  BRA.U !UP0, `(.L_x_19) ;  /* 0x00000001080c7547 */ /* 0x000fea000b800000 */
[----:B------:R-:W-:Y:S01]  /*0ba0*/  UCGABAR_WAIT ;  /* 0x0000000000007dc7 */ /* 0x000fe20008000000 */
[----:B------:R-:W-:Y:S01]  /*0bb0*/  CCTL.IVALL ;  /* 0x00000000ff00798f */ /* 0x000fe20002000000 */
[----:B------:R-:W-:Y:S05]  /*0bc0*/  BRA `(.L_x_20) ;  /* 0x0000000000047947 */ /* 0x000fea0003800000 */
.L_x_19:
[----:B------:R-:W-:Y:S06]  /*0bd0*/  BAR.SYNC.DEFER_BLOCKING 0x0 ;  /* 0x0000000000007b1d */ /* 0x000fec0000010000 */
.L_x_20:
[----:B------:R-:W1:Y:S01]  /*0be0*/  LDC R0, c[0x0][0x388] ;  /* 0x0000e200ff007b82 */ /* 0x000e620000000800 */
[----:B------:R-:W2:Y:S01]  /*0bf0*/  S2R R21, SR_LANEID ;  /* 0x0000000000157919 */ /* 0x000ea20000000000 */
[----:B------:R-:W-:Y:S02]  /*0c00*/  ISETP.NE.AND P0, PT, R4, RZ, PT ;  /* 0x000000ff0400720c */ /* 0x000fe40003f05270 */
[----:B-1----:R-:W-:-:S04]  /*0c10*/  IADD3 R0, PT, PT, R0, 0x7f, RZ ;  /* 0x0000007f00007810 */ /* 0x002fc80007ffe0ff */
[----:B------:R-:W-:-:S05]  /*0c20*/  SHF.R.U32.HI R20, RZ, 0x7, R0 ;  /* 0x00000007ff147819 */ /* 0x000fca0000011600 */
[----:B------:R-:W-:Y:S02]  /*0c30*/  IMAD R23, R20, 0x16, RZ ;  /* 0x0000001614177824 */ /* 0x000fe400078e02ff */
[----:B--2---:R-:W-:Y:S05]  /*0c40*/  @!P0 BRA `(.L_x_21) ;  /* 0x0000001000748947 */ /* 0x004fea0003800000 */
[----:B------:R-:W-:Y:S01]  /*0c50*/  ISETP.NE.AND P0, PT, R4, 0x1, PT ;  /* 0x000000010400780c */ /* 0x000fe20003f05270 */
[----:B------:R-:W1:-:S12]  /*0c60*/  S2UR UR5, SR_CgaCtaId ;  /* 0x00000000000579c3 */ /* 0x000e580000008800 */
[----:B------:R-:W-:Y:S05]  /*0c70*/  @!P0 BRA `(.L_x_22) ;  /* 0x0000000400948947 */ /* 0x000fea0003800000 */
[----:B------:R-:W-:-:S13]  /*0c80*/  ISETP.NE.AND P0, PT, R4, 0x2, PT ;  /* 0x000000020400780c */ /* 0x000fda0003f05270 */
[----:B------:R-:W-:Y:S05]  /*0c90*/  @P0 BRA `(.L_x_23) ;  /* 0x0000001c00a40947 */ /* 0x000fea0003800000 */
[----:B------:R-:W2:Y:S02]  /*0ca0*/  S2UR UR4, SR_CTAID.X ;  /* 0x00000000000479c3 */ /* 0x000ea40000002500 */
[----:B--2---:R-:W-:-:S13]  /*0cb0*/  ISETP.LE.U32.AND P0, PT, R23, UR4, PT ;  /* 0x0000000417007c0c */ /* 0x004fda000bf03070 */
[----:B-1----:R-:W-:Y:S05]  /*0cc0*/  @P0 EXIT ;  /* 0x000000000000094d */ /* 0x002fea0003800000 */
[----:B------:R-:W-:Y:S01]  /*0cd0*/  SHF.R.U32.HI R20, RZ, 0x3, R21 ;  /* 0x00000003ff147819 */ /* 0x000fe20000011615 */
[----:B------:R-:W-:Y:S01]  /*0ce0*/  ULOP3.LUT UR4, URZ, UR4, URZ, 0x33, !UPT ;  /* 0x00000004ff047292 */ /* 0x000fe2000f8e33ff */
[----:B------:R-:W-:Y:S02]  /*0cf0*/  HFMA2 R15, -RZ, RZ, 0, 0 ;  /* 0x00000000ff0f7431 */ /* 0x000fe400000001ff */
[----:B------:R-:W-:Y:S01]  /*0d00*/  IMAD.MOV.U32 R16, RZ, RZ, RZ ;  /* 0x000000ffff107224 */ /* 0x000fe200078e00ff */
[C---:B------:R-:W-:Y:S01]  /*0d10*/  LOP3.LUT R19, R20.reuse, 0x1, RZ, 0x3c, !PT ;  /* 0x0000000114137812 */ /* 0x040fe200078e3cff */
[C---:B------:R-:W-:Y:S01]  /*0d20*/  IMAD.SHL.U32 R0, R20.reuse, 0x20, RZ ;  /* 0x0000002014007824 */ /* 0x040fe200078e00ff */
[C---:B------:R-:W-:Y:S01]  /*0d30*/  LOP3.LUT R18, R20.reuse, 0x2, RZ, 0x3c, !PT ;  /* 0x0000000214127812 */ /* 0x040fe200078e3cff */
[----:B------:R-:W-:Y:S01]  /*0d40*/  VIADD R25, R23, UR4 ;  /* 0x0000000417197c36 */ /* 0x000fe20008000000 */
[----:B------:R-:W-:Y:S01]  /*0d50*/  LOP3.LUT R17, R20, 0x3, RZ, 0x3c, !PT ;  /* 0x0000000314117812 */ /* 0x000fe200078e3cff */
[----:B------:R-:W-:Y:S01]  /*0d60*/  IMAD R20, R21, 0x4, R20 ;  /* 0x0000000415147824 */ /* 0x000fe200078e0214 */
[C---:B------:R-:W-:Y:S01]  /*0d70*/  LOP3.LUT R23, R0.reuse, 0x20, RZ, 0x3c, !PT ;  /* 0x0000002000177812 */ /* 0x040fe200078e3cff */
[----:B------:R-:W-:Y:S01]  /*0d80*/  IMAD.HI.U32 R25, R25, 0x38e38e39, RZ ;  /* 0x38e38e3919197827 */ /* 0x000fe200078e00ff */
[C---:B------:R-:W-:Y:S01]  /*0d90*/  LOP3.LUT R22, R0.reuse, 0x40, RZ, 0x3c, !PT ;  /* 0x0000004000167812 */ /* 0x040fe200078e3cff */
[----:B------:R-:W-:Y:S01]  /*0da0*/  UMOV UR5, URZ ;  /* 0x000000ff00057c82 */ /* 0x000fe20008000000 */
[C---:B------:R-:W-:Y:S01]  /*0db0*/  IADD3 R24, PT, PT, R0.reuse, R21, RZ ;  /* 0x0000001500187210 */ /* 0x040fe20007ffe0ff */
[C---:B------:R-:W-:Y:S01]  /*0dc0*/  IMAD R19, R21.reuse, 0x4, R19 ;  /* 0x0000000415137824 */ /* 0x040fe200078e0213 */
[----:B------:R-:W-:Y:S01]  /*0dd0*/  LOP3.LUT R0, R0, 0x60, RZ, 0x3c, !PT ;  /* 0x0000006000007812 */ /* 0x000fe200078e3cff */
[C---:B------:R-:W-:Y:S01]  /*0de0*/  IMAD R18, R21.reuse, 0x4, R18 ;  /* 0x0000000415127824 */ /* 0x040fe200078e0212 */
[----:B------:R-:W-:Y:S01]  /*0df0*/  LEA R17, R21, R17, 0x2 ;  /* 0x0000001115117211 */ /* 0x000fe200078e10ff */
[----:B------:R-:W-:Y:S01]  /*0e00*/  IMAD.IADD R23, R23, 0x1, R21 ;  /* 0x0000000117177824 */ /* 0x000fe200078e0215 */
[----:B------:R-:W-:Y:S01]  /*0e10*/  SHF.R.U32.HI R25, RZ, 0x5, R25 ;  /* 0x00000005ff197819 */ /* 0x000fe20000011619 */
[----:B------:R-:W-:Y:S01]  /*0e20*/  IMAD.IADD R22, R22, 0x1, R21 ;  /* 0x0000000116167824 */ /* 0x000fe200078e0215 */
[----:B------:R-:W-:-:S07]  /*0e30*/  IADD3 R21, PT, PT, R0, R21, RZ ;  /* 0x0000001500157210 */ /* 0x000fce0007ffe0ff */
.L_x_27:
[----:B------:R-:W1:Y:S01]  /*0e40*/  S2R R0, SR_CgaCtaId ;  /* 0x0000000000007919 */ /* 0x000e620000008800 */
[----:B------:R-:W-:Y:S01]  /*0e50*/  MOV R2, 0x400 ;  /* 0x0000040000027802 */ /* 0x000fe20000000f00 */
[----:B------:R-:W-:-:S03]  /*0e60*/  UMOV UR4, URZ ;  /* 0x000000ff00047c82 */ /* 0x000fc60008000000 */
[----:B-1---5:R-:W-:-:S07]  /*0e70*/  LEA R0, R0, R2, 0x18 ;  /* 0x0000000200007211 */ /* 0x022fce00078ec0ff */
.L_x_26:
[----:B------:R-:W-:Y:S01]  /*0e80*/  LEA R2, R15, R0, 0x3 ;  /* 0x000000000f027211 */ /* 0x000fe200078e18ff */
[----:B------:R-:W-:Y:S01]  /*0e90*/  ULOP3.LUT UP0, URZ, UR4, 0x3, URZ, 0xc0, !UPT ;  /* 0x0000000304ff7892 */ /* 0x000fe2000f80c0ff */
[----:B-----5:R-:W-:-:S04]  /*0ea0*/  SHF.L.U32 R4, R16, 0x1f, RZ ;  /* 0x0000001f10047819 */ /* 0x020fc800000006ff */
[----:B------:R-:W1:Y:S02]  /*0eb0*/  SYNCS.PHASECHK.TRANS64.TRYWAIT P0, [R2+URZ+0x34400], R4 ;  /* 0x03440004020075a7 */ /* 0x000e6400080011ff */
[----:B-1----:R-:W-:Y:S05]  /*0ec0*/  @!P0 BRA `(.L_x_24) ;  /* 0x0000003400648947 */ /* 0x002fea0003800000 */
.L_x_62:
[----:B------:R-:W-:Y:S05]  /*0ed0*/  BRA.U UP0, `(.L_x_25) ;  /* 0x0000000100bc7547 */ /* 0x000fea000b800000 */
[C-C-:B------:R-:W-:Y:S02]  /*0ee0*/  IMAD R11, R15.reuse, 0x200, R0.reuse ;  /* 0x000002000f0b7824 */ /* 0x140fe400078e0200 */
[----:B------:R-:W-:Y:S02]  /*0ef0*/  IMAD R3, R15, 0x400, R0 ;  /* 0x000004000f037824 */ /* 0x000fe400078e0200 */
[--C-:B------:R-:W-:Y:S01]  /*0f00*/  IMAD R10, R24, 0x4, R11.reuse ;  /* 0x00000004180a7824 */ /* 0x100fe200078e020b */
[-C--:B------:R-:W-:Y:S01]  /*0f10*/  LEA R9, R23, R11.reuse, 0x2 ;  /* 0x0000000b17097211 */ /* 0x080fe200078e10ff */
[--C-:B------:R-:W-:Y:S01]  /*0f20*/  IMAD R7, R22, 0x4, R11.reuse ;  /* 0x0000000416077824 */ /* 0x100fe200078e020b */
[-C--:B-1----:R-:W-:Y:S01]  /*0f30*/  LEA R5, R21, R11.reuse, 0x2 ;  /* 0x0000000b15057211 */ /* 0x082fe200078e10ff */
[----:B------:R-:W-:Y:S01]  /*0f40*/  IMAD R4, R19, 0x4, R11 ;  /* 0x0000000413047824 */ /* 0x000fe200078e020b */
[-C--:B------:R-:W-:Y:S01]  /*0f50*/  LEA R8, R20, R11.reuse, 0x2 ;  /* 0x0000000b14087211 */ /* 0x080fe200078e10ff */
[----:B------:R-:W1:Y:S01]  /*0f60*/  LDS R10, [R10+0x32000] ;  /* 0x032000000a0a7984 */ /* 0x000e620000000800 */
[----:B------:R-:W-:Y:S01]  /*0f70*/  LEA R6, R18, R11, 0x2 ;  /* 0x0000000b12067211 */ /* 0x000fe200078e10ff */
[----:B------:R-:W-:Y:S01]  /*0f80*/  IMAD R12, R23, 0x4, R3 ;  /* 0x00000004170c7824 */ /* 0x000fe200078e0203 */
[----:B------:R-:W-:Y:S01]  /*0f90*/  LEA R14, R24, R3, 0x2 ;  /* 0x00000003180e7211 */ /* 0x000fe200078e10ff */
[----:B------:R-:W2:Y:S04]  /*0fa0*/  LDS R9, [R9+0x32000] ;  /* 0x0320000009097984 */ /* 0x000ea80000000800 */
[----:B------:R-:W3:Y:S04]  /*0fb0*/  LDS R7, [R7+0x32000] ;  /* 0x0320000007077984 */ /* 0x000ee80000000800 */
[----:B------:R-:W4:Y:S01]  /*0fc0*/  LDS R5, [R5+0x32000] ;  /* 0x0320000005057984 */ /* 0x000f220000000800 */
[----:B------:R-:W-:-:S03]  /*0fd0*/  NOP ;  /* 0x0000000000007918 */ /* 0x000fc60000000000 */
[----:B-1----:R1:W-:Y:S04]  /*0fe0*/  STS [R8+0x32000], R10 ;  /* 0x0320000a08007388 */ /* 0x0023e80000000800 */
[----:B--2---:R2:W-:Y:S04]  /*0ff0*/  STS [R4+0x32000], R9 ;  /* 0x0320000904007388 */ /* 0x0045e80000000800 */
[----:B---3--:R3:W-:Y:S01]  /*1000*/  STS [R6+0x32000], R7 ;  /* 0x0320000706007388 */ /* 0x0087e20000000800 */
[----:B-1----:R-:W-:Y:S01]  /*1010*/  LEA R10, R22, R3, 0x2 ;  /* 0x00000003160a7211 */ /* 0x002fe200078e10ff */
[----:B------:R-:W-:-:S02]  /*1020*/  IMAD R8, R21, 0x4, R3 ;  /* 0x0000000415087824 */ /* 0x000fc400078e0203 */
[----:B--2---:R-:W-:Y:S01]  /*1030*/  IMAD R4, R17, 0x4, R11 ;  /* 0x0000000411047824 */ /* 0x004fe200078e020b */
[----:B---3--:R-:W-:-:S04]  /*1040*/  LEA R6, R20, R3, 0x2 ;  /* 0x0000000314067211 */ /* 0x008fc800078e10ff */
[----:B----4-:R1:W-:Y:S04]  /*1050*/  STS [R4+0x32000], R5 ;  /* 0x0320000504007388 */ /* 0x0103e80000000800 */
[----:B------:R-:W2:Y:S04]  /*1060*/  LDS R13, [R14+0x32c00] ;  /* 0x032c00000e0d7984 */ /* 0x000ea80000000800 */
[----:B------:R-:W3:Y:S04]  /*1070*/  LDS R11, [R12+0x32c00] ;  /* 0x032c00000c0b7984 */ /* 0x000ee80000000800 */
[----:B------:R-:W4:Y:S04]  /*1080*/  LDS R9, [R10+0x32c00] ;  /* 0x032c00000a097984 */ /* 0x000f280000000800 */
[----:B------:R-:W5:Y:S01]  /*1090*/  LDS R7, [R8+0x32c00] ;  /* 0x032c000008077984 */ /* 0x000f620000000800 */
[----:B------:R-:W-:Y:S01]  /*10a0*/  NOP ;  /* 0x0000000000007918 */ /* 0x000fe20000000000 */
[----:B-1----:R-:W-:Y:S01]  /*10b0*/  IMAD R5, R19, 0x4, R3 ;  /* 0x0000000413057824 */ /* 0x002fe200078e0203 */
[----:B------:R-:W-:-:S02]  /*10c0*/  LEA R4, R18, R3, 0x2 ;  /* 0x0000000312047211 */ /* 0x000fc400078e10ff */
[----:B------:R-:W-:Y:S01]  /*10d0*/  LEA R3, R17, R3, 0x2 ;  /* 0x0000000311037211 */ /* 0x000fe200078e10ff */
[----:B--2---:R-:W-:Y:S04]  /*10e0*/  STS [R6+0x32c00], R13 ;  /* 0x032c000d06007388 */ /* 0x004fe80000000800 */
[----:B---3--:R-:W-:Y:S04]  /*10f0*/  STS [R5+0x32c00], R11 ;  /* 0x032c000b05007388 */ /* 0x008fe80000000800 */
[----:B----4-:R-:W-:Y:S04]  /*1100*/  STS [R4+0x32c00], R9 ;  /* 0x032c000904007388 */ /* 0x010fe80000000800 */
[----:B-----5:R-:W-:Y:S04]  /*1110*/  STS [R3+0x32c00], R7 ;  /* 0x032c000703007388 */ /* 0x020fe80000000800 */
[----:B------:R-:W1:Y:S04]  /*1120*/  LDS R14, [R14+0x32e00] ;  /* 0x032e00000e0e7984 */ /* 0x000e680000000800 */
[----:B------:R-:W2:Y:S04]  /*1130*/  LDS R12, [R12+0x32e00] ;  /* 0x032e00000c0c7984 */ /* 0x000ea80000000800 */
[----:B------:R-:W3:Y:S04]  /*1140*/  LDS R10, [R10+0x32e00] ;  /* 0x032e00000a0a7984 */ /* 0x000ee80000000800 */
[----:B------:R-:W4:Y:S01]  /*1150*/  LDS R8, [R8+0x32e00] ;  /* 0x032e000008087984 */ /* 0x000f220000000800 */
[----:B------:R-:W-:-:S03]  /*1160*/  NOP ;  /* 0x0000000000007918 */ /* 0x000fc60000000000 */
[----:B-1----:R5:W-:Y:S04]  /*1170*/  STS [R6+0x32e00], R14 ;  /* 0x032e000e06007388 */ /* 0x002be80000000800 */
[----:B--2---:R5:W-:Y:S04]  /*1180*/  STS [R5+0x32e00], R12 ;  /* 0x032e000c05007388 */ /* 0x004be80000000800 */
[----:B---3--:R5:W-:Y:S04]  /*1190*/  STS [R4+0x32e00], R10 ;  /* 0x032e000a04007388 */ /* 0x008be80000000800 */
[----:B----4-:R5:W-:Y:S01]  /*11a0*/  STS [R3+0x32e00], R8 ;  /* 0x032e000803007388 */ /* 0x010be20000000800 */
[----:B------:R1:W-:Y:S06]  /*11b0*/  MEMBAR.ALL.CTA ;  /* 0x0000000000007992 */ /* 0x0003ec0000008000 */
[----:B-1----:R-:W2:Y:S02]  /*11c0*/  FENCE.VIEW.ASYNC.S ;  /* 0x00000000000073c6 */ /* 0x002ea40000000000 */
.L_x_25:
[C---:B------:R-:W-:Y:S01]  /*11d0*/  ISETP.NE.AND P0, PT, R15.reuse, 0x5, PT ;  /* 0x000000050f00780c */ /* 0x040fe20003f05270 */
[----:B------:R-:W-:Y:S01]  /*11e0*/  VIADD R15, R15, 0x1 ;  /* 0x000000010f0f7836 */ /* 0x000fe20000000000 */
[----:B------:R-:W-:Y:S01]  /*11f0*/  UIADD3 UR4, UPT, UPT, UR4, 0x1, URZ ;  /* 0x0000000104047890 */ /* 0x000fe2000fffe0ff */
[----:B-1----:R-:W-:-:S03]  /*1200*/  VIADD R2, R2, 0x34460 ;  /* 0x0003446002027836 */ /* 0x002fc60000000000 */
[----:B------:R-:W-:Y:S01]  /*1210*/  SEL R15, R15, RZ, P0 ;  /* 0x000000ff0f0f7207 */ /* 0x000fe20000000000 */
[----:B------:R-:W-:Y:S01]  /*1220*/  UISETP.NE.AND UP0, UPT, UR4, 0x38, UPT ;  /* 0x000000380400788c */ /* 0x000fe2000bf05270 */
[----:B------:R-:W-:Y:S02]  /*1230*/  PRMT R2, RZ, 0x654, R2 ;  /* 0x00000654ff027816 */ /* 0x000fe40000000002 */
[----:B------:R-:W-:Y:S02]  /*1240*/  ISETP.NE.AND P0, PT, R15, RZ, PT ;  /* 0x000000ff0f00720c */ /* 0x000fe40003f05270 */
[----:B--2---:R1:W-:Y:S02]  /*1250*/  SYNCS.ARRIVE.TRANS64.RED.A1T0 RZ, [R2+URZ], RZ ;  /* 0x000000ff02ff79a7 */ /* 0x0043e400081004ff */
[----:B-1----:R-:W-:-:S04]  /*1260*/  SEL R2, RZ, 0x1, P0 ;  /* 0x00000001ff027807 */ /* 0x002fc80000000000 */
[----:B------:R-:W-:Y:S01]  /*1270*/  LOP3.LUT R16, R16, R2, RZ, 0x3c, !PT ;  /* 0x0000000210107212 */ /* 0x000fe200078e3cff */
[----:B------:R-:W-:Y:S06]  /*1280*/  BRA.U UP0, `(.L_x_26) ;  /* 0xfffffff900fc7547 */ /* 0x000fec000b83ffff */
[----:B------:R-:W-:-:S13]  /*1290*/  ISETP.NE.AND P0, PT, R25, UR5, PT ;  /* 0x0000000519007c0c */ /* 0x000fda000bf05270 */
[----:B------:R-:W-:Y:S05]  /*12a0*/  @!P0 EXIT ;  /* 0x000000000000894d */ /* 0x000fea0003800000 */
[----:B------:R-:W-:Y:S01]  /*12b0*/  UIADD3 UR5, UPT, UPT, UR5, 0x1, URZ ;  /* 0x0000000105057890 */ /* 0x000fe2000fffe0ff */
[----:B------:R-:W-:Y:S05]  /*12c0*/  BRA `(.L_x_27) ;  /* 0xfffffff800dc7947 */ /* 0x000fea000383ffff */
.L_x_22:
[----:B-1----:R-:W-:-:S09]  /*12d0*/  UISETP.NE.AND UP0, UPT, UR5, URZ, UPT ;  /* 0x000000ff0500728c */ /* 0x002fd2000bf05270 */
[----:B------:R-:W-:Y:S05]  /*12e0*/  BRA.U UP0, `(.L_x_23) ;  /* 0x0000001900107547 */ /* 0x000fea000b800000 */
[----:B------:R-:W1:Y:S01]  /*12f0*/  S2UR UR4, SR_CTAID.X ;  /* 0x00000000000479c3 */ /* 0x000e620000002500 */
[----:B------:R-:W-:Y:S01]  /*1300*/  UMOV UR9, 0x400 ;  /* 0x0000040000097882 */ /* 0x000fe20000000000 */
[----:B------:R-:W-:Y:S01]  /*1310*/  ISETP.GE.U32.AND P1, PT, R21, 0x6, PT ;  /* 0x000000061500780c */ /* 0x000fe20003f26070 */
[----:B------:R-:W-:Y:S01]  /*1320*/  ULEA UR9, UR5, UR9, 0x18 ;  /* 0x0000000905097291 */ /* 0x000fe2000f8ec0ff */
[----:B------:R-:W-:-:S03]  /*1330*/  IMAD.MOV.U32 R0, RZ, RZ, -0x1 ;  /* 0xffffffffff007424 */ /* 0x000fc600078e00ff */
[----:B------:R-:W-:Y:S02]  /*1340*/  UIADD3 UR5, UPT, UPT, UR9, 0x20000, URZ ;  /* 0x0002000009057890 */ /* 0x000fe4000fffe0ff */
[----:B------:R-:W-:Y:S02]  /*1350*/  UIADD3 UR6, UPT, UPT, UR9, 0x8000, URZ ;  /* 0x0000800009067890 */ /* 0x000fe4000fffe0ff */
[----:B------:R-:W-:Y:S02]  /*1360*/  USHF.R.U32.HI UR5, URZ, 0x4, UR5 ;  /* 0x00000004ff057899 */ /* 0x000fe40008011605 */
[----:B------:R-:W-:Y:S02]  /*1370*/  USHF.R.U32.HI UR6, URZ, 0x4, UR6 ;  /* 0x00000004ff067899 */ /* 0x000fe40008011606 */
[----:B------:R-:W-:Y:S02]  /*1380*/  ULOP3.LUT UR5, UR5, 0x3fc0, URZ, 0xc0, !UPT ;  /* 0x00003fc005057892 */ /* 0x000fe4000f8ec0ff */
[----:B------:R-:W-:-:S04]  /*1390*/  ULOP3.LUT UR6, UR6, 0x3fc0, URZ, 0xc0, !UPT ;  /* 0x00003fc006067892 */ /* 0x000fc8000f8ec0ff */
[----:B------:R-:W-:Y:S02]  /*13a0*/  IMAD.U32 R2, RZ, RZ, UR5 ;  /* 0x00000005ff027e24 */ /* 0x000fe4000f8e00ff */
[----:B------:R-:W-:Y:S02]  /*13b0*/  LEA R3, R21, UR6, 0xa ;  /* 0x0000000615037c11 */ /* 0x000fe4000f8e50ff */
[----:B-1----:R-:W-:Y:S01]  /*13c0*/  ISETP.LE.U32.AND P0, PT, R23, UR4, PT ;  /* 0x0000000417007c0c */ /* 0x002fe2000bf03070 */
[----:B------:R-:W-:Y:S01]  /*13d0*/  IMAD R2, R21, 0x300, R2 ;  /* 0x0000030015027824 */ /* 0x000fe200078e0202 */
[----:B------:R-:W-:-:S04]  /*13e0*/  SEL R3, R3, RZ, !P1 ;  /* 0x000000ff03037207 */ /* 0x000fc80004800000 */
[----:B------:R-:W-:-:S07]  /*13f0*/  SEL R2, R2, RZ, !P1 ;  /* 0x000000ff02027207 */ /* 0x000fce0004800000 */
[----:B------:R-:W-:Y:S05]  /*1400*/  @P0 BRA `(.L_x_28) ;  /* 0x00000008004c0947 */ /* 0x000fea0003800000 */
[----:B------:R-:W-:Y:S01]  /*1410*/  LOP3.LUT R0, RZ, UR4, RZ, 0x33, !PT ;  /* 0x00000004ff007c12 */ /* 0x000fe2000f8e33ff */
[----:B------:R-:W-:Y:S01]  /*1420*/  HFMA2 R6, -RZ, RZ, 0, 0 ;  /* 0x00000000ff067431 */ /* 0x000fe200000001ff */
[----:B------:R-:W-:Y:S01]  /*1430*/  UMOV UR18, URZ ;  /* 0x000000ff00127c82 */ /* 0x000fe20008000000 */
[----:B------:R-:W-:Y:S01]  /*1440*/  UMOV UR14, URZ ;  /* 0x000000ff000e7c82 */ /* 0x000fe20008000000 */
[----:B------:R-:W-:Y:S01]  /*1450*/  UMOV UR6, 0x180 ;  /* 0x0000018000067882 */ /* 0x000fe20000000000 */
[----:B------:R-:W-:Y:S01]  /*1460*/  IMAD.IADD R0, R23, 0x1, R0 ;  /* 0x0000000117007824 */ /* 0x000fe200078e0200 */
[----:B------:R-:W-:Y:S01]  /*1470*/  UMOV UR7, 0x184 ;  /* 0x0000018400077882 */ /* 0x000fe20000000000 */
[----:B------:R-:W-:Y:S01]  /*1480*/  UMOV UR4, 0x180 ;  /* 0x0000018000047882 */ /* 0x000fe20000000000 */
[----:B------:R-:W-:Y:S01]  /*1490*/  UMOV UR5, 0x184 ;  /* 0x0000018400057882 */ /* 0x000fe20000000000 */
[----:B------:R-:W-:-:S05]  /*14a0*/  IMAD.HI.U32 R0, R0, 0x38e38e39, RZ ;  /* 0x38e38e3900007827 */ /* 0x000fca00078e00ff */
[----:B------:R-:W-:-:S07]  /*14b0*/  SHF.R.U32.HI R0, RZ, 0x5, R0 ;  /* 0x00000005ff007819 */ /* 0x000fce0000011600 */
.L_x_35:
[----:B------:R-:W-:Y:S02]  /*14c0*/  USHF.R.U32.HI UR10, URZ, 0x1, UR18 ;  /* 0x00000001ff0a7899 */ /* 0x000fe40008011612 */
[----:B--2---:R-:W-:Y:S02]  /*14d0*/  USHF.L.U32 UR8, UR18, 0x3, URZ ;  /* 0x0000000312087899 */ /* 0x004fe400080006ff */
[----:B------:R-:W-:Y:S02]  /*14e0*/  ULOP3.LUT UR10, UR10, 0x1, URZ, 0xc, !UPT ;  /* 0x000000010a0a7892 */ /* 0x000fe4000f8e0cff */
[----:B------:R-:W-:Y:S02]  /*14f0*/  ULOP3.LUT UR8, UR8, 0x8, URZ, 0xc0, !UPT ;  /* 0x0000000808087892 */ /* 0x000fe4000f8ec0ff */
[----:B------:R-:W-:Y:S02]  /*1500*/  USHF.L.U32 UR10, UR10, 0x1f, URZ ;  /* 0x0000001f0a0a7899 */ /* 0x000fe400080006ff */
[----:B------:R-:W-:-:S02]  /*1510*/  ULOP3.LUT UR13, UR18, 0x1, URZ, 0xc0, !UPT ;  /* 0x00000001120d7892 */ /* 0x000fc4000f8ec0ff */
[----:B------:R-:W-:Y:S01]  /*1520*/  IMAD.U32 R4, RZ, RZ, UR8 ;  /* 0x00000008ff047e24 */ /* 0x000fe2000f8e00ff */
[----:B------:R-:W-:Y:S01]  /*1530*/  UIADD3 UR8, UPT, UPT, UR9, UR8, URZ ;  /* 0x0000000809087290 */ /* 0x000fe2000fffe0ff */
[----:B------:R-:W-:Y:S01]  /*1540*/  MOV R5, UR10 ;  /* 0x0000000a00057c02 */ /* 0x000fe20008000f00 */
[----:B------:R-:W-:Y:S01]  /*1550*/  UMOV UR11, UR18 ;  /* 0x00000012000b7c82 */ /* 0x000fe20008000000 */
[----:B------:R-:W-:Y:S01]  /*1560*/  UIADD3 UR18, UPT, UPT, UR18, 0x1, URZ ;  /* 0x0000000112127890 */ /* 0x000fe2000fffe0ff */
[----:B------:R-:W-:Y:S01]  /*1570*/  ISETP.NE.AND P0, PT, R0, UR11, PT ;  /* 0x0000000b00007c0c */ /* 0x000fe2000bf05270 */
[----:B------:R-:W1:Y:S01]  /*1580*/  SYNCS.PHASECHK.TRANS64.TRYWAIT P1, [R4+UR9+0x344a0], R5 ;  /* 0x0344a005040075a7 */ /* 0x000e620008021109 */
[----:B------:R-:W-:Y:S02]  /*1590*/  UIMAD UR13, UR13, 0xc0, URZ ;  /* 0x000000c00d0d78a4 */ /* 0x000fe4000f8e02ff */
[----:B------:R-:W-:Y:S01]  /*15a0*/  UIADD3 UR12, UPT, UPT, UR8, 0x34490, URZ ;  /* 0x00034490080c7890 */ /* 0x000fe2000fffe0ff */
[----:B-1----:R-:W-:Y:S11]  /*15b0*/  @!P1 BRA `(.L_x_29) ;  /* 0x0000002c00c09947 */ /* 0x002ff60003800000 */
.L_x_64:
[----:B------:R-:W-:Y:S01]  /*15c0*/  NOP ;  /* 0x0000000000007918 */ /* 0x000fe20000000000 */
[----:B------:R-:W-:-:S05]  /*15d0*/  UMOV UR17, URZ ;  /* 0x000000ff00117c82 */ /* 0x000fca0008000000 */
.L_x_34:
[----:B------:R-:W-:Y:S01]  /*15e0*/  ULEA UR11, UR14, UR9, 0x3 ;  /* 0x000000090e0b7291 */ /* 0x000fe2000f8e18ff */
[----:B-1----:R-:W-:Y:S01]  /*15f0*/  SHF.L.U32 R9, R6, 0x1f, RZ ;  /* 0x0000001f06097819 */ /* 0x002fe200000006ff */
[----:B------:R-:W-:Y:S01]  /*1600*/  ULOP3.LUT UP0, UR15, UR17, 0x2, URZ, 0xc0, !UPT ;  /* 0x00000002110f7892 */ /* 0x000fe2000f80c0ff */
[----:B------:R-:W-:Y:S06]  /*1610*/  MOV R4, UR14 ;  /* 0x0000000e00047c02 */ /* 0x000fec0008000f00 */
[----:B------:R-:W1:Y:S02]  /*1620*/  SYNCS.PHASECHK.TRANS64.TRYWAIT P1, [UR11+0x34460], R9 ;  /* 0x03446009ff0075a7 */ /* 0x000e64000802110b */
[----:B-12---:R-:W-:Y:S05]  /*1630*/  @!P1 BRA `(.L_x_30) ;  /* 0x0000002c00c09947 */ /* 0x006fea0003800000 */
.L_x_66:
[----:B------:R-:W-:Y:S01]  /*1640*/  NOP ;  /* 0x0000000000007918 */ /* 0x000fe20000000000 */
[----:B------:R-:W-:Y:S05]  /*1650*/  BRA.U UP0, `(.L_x_31) ;  /* 0x0000000100487547 */ /* 0x000fea000b800000 */
[----:B------:R-:W-:Y:S02]  /*1660*/  ULEA UR16, UR14, UR9, 0x9 ;  /* 0x000000090e107291 */ /* 0x000fe4000f8e48ff */
[----:B------:R-:W-:Y:S02]  /*1670*/  ULEA UR8, UR14, UR9, 0xa ;  /* 0x000000090e087291 */ /* 0x000fe4000f8e50ff */
[----:B------:R-:W-:Y:S02]  /*1680*/  UIADD3 UR16, UPT, UPT, UR16, 0x32000, URZ ;  /* 0x0003200010107890 */ /* 0x000fe4000fffe0ff */
[----:B------:R-:W-:Y:S02]  /*1690*/  UIADD3 UR10, UPT, UPT, UR8, 0x32c00, URZ ;  /* 0x00032c00080a7890 */ /* 0x000fe4000fffe0ff */
[----:B------:R-:W-:Y:S02]  /*16a0*/  UIADD3 UR8, UPT, UPT, UR8, 0x32e00, URZ ;  /* 0x00032e0008087890 */ /* 0x000fe4000fffe0ff */
[----:B------:R-:W-:Y:S02]  /*16b0*/  USHF.R.U32.HI UR16, URZ, 0x4, UR16 ;  /* 0x00000004ff107899 */ /* 0x000fe40008011610 */
[----:B------:R-:W-:Y:S02]  /*16c0*/  USHF.R.U32.HI UR10, URZ, 0x4, UR10 ;  /* 0x00000004ff0a7899 */ /* 0x000fe4000801160a */
[----:B------:R-:W-:Y:S02]  /*16d0*/  USHF.R.U32.HI UR8, URZ, 0x4, UR8 ;  /* 0x00000004ff087899 */ /* 0x000fe40008011608 */
[----:B------:R-:W-:Y:S02]  /*16e0*/  ULOP3.LUT UR20, UR16, 0x3fe0, URZ, 0xc0, !UPT ;  /* 0x00003fe010147892 */ /* 0x000fe4000f8ec0ff */
[----:B------:R-:W-:Y:S02]  /*16f0*/  ULOP3.LUT UR22, UR10, 0x3fc0, URZ, 0xc0, !UPT ;  /* 0x00003fc00a167892 */ /* 0x000fe4000f8ec0ff */
[----:B------:R-:W-:Y:S01]  /*1700*/  ULOP3.LUT UR24, UR8, 0x3fe0, URZ, 0xc0, !UPT ;  /* 0x00003fe008187892 */ /* 0x000fe2000f8ec0ff */
[----:B------:R-:W-:Y:S01]  /*1710*/  UMOV UR21, 0x4008 ;  /* 0x0000400800157882 */ /* 0x000fe20000000000 */
[----:B------:R-:W-:Y:S01]  /*1720*/  UMOV UR23, 0x4008 ;  /* 0x0000400800177882 */ /* 0x000fe20000000000 */
[----:B------:R-:W-:Y:S02]  /*1730*/  UMOV UR25, 0x4008 ;  /* 0x0000400800197882 */ /* 0x000fe40000000000 */
[----:B------:R2:W-:Y:S02]  /*1740*/  UTCCP.T.S.2CTA.4x32dp128bit tmem[0x180], gdesc[UR20] ;  /* 0x00018014ff0079e7 */ /* 0x0005e40009300000 */
[----:B------:R2:W-:Y:S02]  /*1750*/  UTCCP.T.S.2CTA.4x32dp128bit tmem[0x184], gdesc[UR22] ;  /* 0x00018416ff0079e7 */ /* 0x0005e40009300000 */
[----:B------:R2:W-:Y:S01]  /*1760*/  UTCCP.T.S.2CTA.4x32dp128bit tmem[0x188], gdesc[UR24] ;  /* 0x00018818ff0079e7 */ /* 0x0005e20009300000 */
[----:B------:R-:W-:Y:S02]  /*1770*/  NOP ;  /* 0x0000000000007918 */ /* 0x000fe40000000000 */
.L_x_31:
[----:B------:R-:W-:Y:S01]  /*1780*/  UISETP.NE.AND UP0, UPT, UR14, 0x5, UPT ;  /* 0x000000050e00788c */ /* 0x000fe2000bf05270 */
[----:B-1----:R-:W-:Y:S01]  /*1790*/  SHFL.IDX PT, R5, R3, R4, 0x1f ;  /* 0x00001f0403057589 */ /* 0x002fe200000e0000 */
[----:B------:R-:W-:Y:S01]  /*17a0*/  UIADD3 UR10, UPT, UPT, UR14, 0x1, URZ ;  /* 0x000000010e0a7890 */ /* 0x000fe2000fffe0ff */
[----:B------:R-:W-:Y:S03]  /*17b0*/  NOP ;  /* 0x0000000000007918 */ /* 0x000fe60000000000 */
[----:B------:R-:W-:Y:S03]  /*17c0*/  USEL UR10, UR10, URZ, UP0 ;  /* 0x000000ff0a0a7287 */ /* 0x000fe60008000000 */
[----:B------:R-:W1:Y:S01]  /*17d0*/  SHFL.IDX PT, R4, R2, R4, 0x1f ;  /* 0x00001f0402047589 */ /* 0x000e6200000e0000 */
[----:B------:R-:W-:Y:S02]  /*17e0*/  USHF.L.U32 UR16, UR15, 0x4, URZ ;  /* 0x000000040f107899 */ /* 0x000fe400080006ff */
[----:B------:R-:W-:Y:S02]  /*17f0*/  ULEA UR14, UR10, UR9, 0x3 ;  /* 0x000000090a0e7291 */ /* 0x000fe4000f8e18ff */
[----:B------:R-:W-:Y:S01]  /*1800*/  ULEA UR15, UR15, 0x10b0, 0xd ;  /* 0x000010b00f0f7891 */ /* 0x000fe2000f8e68ff */
[----:B------:R-:W-:Y:S01]  /*1810*/  ISETP.NE.AND P1, PT, RZ, UR10, PT ;  /* 0x0000000aff007c0c */ /* 0x000fe2000bf25270 */
[----:B------:R-:W-:Y:S02]  /*1820*/  UISETP.NE.AND UP0, UPT, UR17, URZ, UPT ;  /* 0x000000ff1100728c */ /* 0x000fe4000bf05270 */
[----:B------:R-:W-:Y:S02]  /*1830*/  UPRMT UR29, UR16, 0x5410, UR15 ;  /* 0x00005410101d7896 */ /* 0x000fe4000800000f */
[----:B------:R-:W-:Y:S01]  /*1840*/  UIADD3 UR11, UPT, UPT, UR11, 0x34430, URZ ;  /* 0x000344300b0b7890 */ /* 0x000fe2000fffe0ff */
[----:B------:R-:W-:Y:S01]  /*1850*/  UMOV UR28, URZ ;  /* 0x000000ff001c7c82 */ /* 0x000fe20008000000 */
[----:B--2---:R-:W-:Y:S01]  /*1860*/  UMOV UR23, 0x40004040 ;  /* 0x4000404000177882 */ /* 0x004fe20000000000 */
[----:B------:R-:W-:Y:S01]  /*1870*/  UMOV UR21, 0x40004040 ;  /* 0x4000404000157882 */ /* 0x000fe20000000000 */
[----:B------:R-:W-:Y:S01]  /*1880*/  UMOV UR27, 0x40004040 ;  /* 0x40004040001b7882 */ /* 0x000fe20000000000 */
[----:B------:R-:W-:Y:S01]  /*1890*/  UMOV UR25, 0x40004040 ;  /* 0x4000404000197882 */ /* 0x000fe20000000000 */
[----:B------:R-:W-:Y:S01]  /*18a0*/  UMOV UR33, 0x40004040 ;  /* 0x4000404000217882 */ /* 0x000fe20000000000 */
[----:B------:R-:W-:Y:S01]  /*18b0*/  UMOV UR31, 0x40004040 ;  /* 0x40004040001f7882 */ /* 0x000fe20000000000 */
[----:B------:R-:W-:Y:S01]  /*18c0*/  UMOV UR37, 0x40004040 ;  /* 0x4000404000257882 */ /* 0x000fe20000000000 */
[----:B------:R-:W-:Y:S01]  /*18d0*/  UMOV UR35, 0x40004040 ;  /* 0x4000404000237882 */ /* 0x000fe20000000000 */
[----:B------:R-:W-:Y:S01]  /*18e0*/  UMOV UR8, 0x3 ;  /* 0x0000000300087882 */ /* 0x000fe20000000000 */
[----:B-1----:R-:W-:Y:S02]  /*18f0*/  R2UR UR20, R4 ;  /* 0x00000000041472ca */ /* 0x002fe400000e0000 */
[----:B------:R-:W-:Y:S02]  /*1900*/  R2UR UR22, R5 ;  /* 0x00000000051672ca */ /* 0x000fe400000e0000 */
[----:B------:R-:W-:Y:S04]  /*1910*/  SEL R4, RZ, 0x1, P1 ;  /* 0x00000001ff047807 */ /* 0x000fe80000800000 */
[----:B------:R-:W-:Y:S01]  /*1920*/  LOP3.LUT R6, R6, R4, RZ, 0x3c, !PT ;  /* 0x0000000406067212 */ /* 0x000fe200078e3cff */
[----:B------:R-:W-:Y:S04]  /*1930*/  IMAD.U32 R4, RZ, RZ, UR10 ;  /* 0x0000000aff047e24 */ /* 0x000fe8000f8e00ff */
[----:B------:R-:W-:Y:S01]  /*1940*/  UIADD3 UR24, UPT, UPT, UR20, 0x2, URZ ;  /* 0x0000000214187890 */ /* 0x000fe2000fffe0ff */
[----:B------:R-:W-:Y:S01]  /*1950*/  IMAD.U32 R9, R6, -0x80000000, RZ ;  /* 0x8000000006097824 */ /* 0x000fe200078e00ff */
[----:B------:R-:W-:Y:S01]  /*1960*/  UIADD3 UR26, UPT, UPT, UR22, 0x2, URZ ;  /* 0x00000002161a7890 */ /* 0x000fe2000fffe0ff */
[----:B------:R1:W-:Y:S01]  /*1970*/  UTCQMMA.2CTA gdesc[UR22], gdesc[UR20], tmem[UR13], tmem[UR28], idesc[UR29], tmem[UR6], UP0 ;  /* 0x00061c1416007dea */ /* 0x0003e2000820030d */
[----:B------:R-:W-:Y:S02]  /*1980*/  UIADD3 UR32, UPT, UPT, UR22, 0x4, URZ ;  /* 0x0000000416207890 */ /* 0x000fe4000fffe0ff */
[----:B------:R-:W-:Y:S02]  /*1990*/  UIADD3 UR30, UPT, UPT, UR20, 0x4, URZ ;  /* 0x00000004141e7890 */ /* 0x000fe4000fffe0ff */
[----:B------:R-:W-:Y:S02]  /*19a0*/  UIADD3 UR36, UPT, UPT, UR22, 0x6, URZ ;  /* 0x0000000616247890 */ /* 0x000fe4000fffe0ff */
[----:B------:R-:W-:Y:S01]  /*19b0*/  UIADD3 UR34, UPT, UPT, UR20, 0x6, URZ ;  /* 0x0000000614227890 */ /* 0x000fe2000fffe0ff */
[----:B------:R1:W-:Y:S04]  /*19c0*/  UTCQMMA.2CTA gdesc[UR26], gdesc[UR24], tmem[UR13], tmem[UR28], idesc[UR29], tmem[UR6], UPT ;  /* 0x00061c181a007dea */ /* 0x0003e8000ba0030d */
[----:B------:R1:W-:Y:S04]  /*19d0*/  UTCQMMA.2CTA gdesc[UR32], gdesc[UR30], tmem[UR13], tmem[UR28], idesc[UR29], tmem[UR6], UPT ;  /* 0x00061c1e20007dea */ /* 0x0003e8000ba0030d */
[----:B------:R1:W-:Y:S01]  /*19e0*/  UTCQMMA.2CTA gdesc[UR36], gdesc[UR34], tmem[UR13], tmem[UR28], idesc[UR29], tmem[UR6], UPT ;  /* 0x00061c2224007dea */ /* 0x0003e2000ba0030d */
[----:B------:R1:W-:Y:S01]  /*19f0*/  UTCBAR.2CTA.MULTICAST [UR11], URZ, UR8 ;  /* 0x000000ff0b0073e9 */ /* 0x0003e20008200808 */
[----:B------:R-:W2:Y:S02]  /*1a00*/  SYNCS.PHASECHK.TRANS64.TRYWAIT P1, [UR14+0x34460], R9 ;  /* 0x03446009ff0075a7 */ /* 0x000ea4000802110e */
[----:B-12---:R-:W-:Y:S05]  /*1a10*/  @!P1 BRA `(.L_x_32) ;  /* 0x0000002800e49947 */ /* 0x006fea0003800000 */
.L_x_68:
[----:B------:R-:W-:Y:S01]  /*1a20*/  UIADD3 UR11, UPT, UPT, UR17, 0x1, URZ ;  /* 0x00000001110b7890 */ /* 0x000fe2000fffe0ff */
[----:B-1----:R-:W1:Y:S01]  /*1a30*/  SHFL.IDX PT, R5, R3, R4, 0x1f ;  /* 0x00001f0403057589 */ /* 0x002e6200000e0000 */
[----:B------:R-:W-:Y:S02]  /*1a40*/  UIADD3 UR14, UPT, UPT, UR14, 0x34430, URZ ;  /* 0x000344300e0e7890 */ /* 0x000fe4000fffe0ff */
[----:B------:R-:W-:Y:S05]  /*1a50*/  USHF.L.U32 UR15, UR11, 0xd, URZ ;  /* 0x0000000d0b0f7899 */ /* 0x000fea00080006ff */
[----:B------:R-:W2:Y:S01]  /*1a60*/  SHFL.IDX PT, R4, R2, R4, 0x1f ;  /* 0x00001f0402047589 */ /* 0x000ea200000e0000 */
[----:B------:R-:W-:Y:S01]  /*1a70*/  USHF.L.U32 UR16, UR11, 0x4, URZ ;  /* 0x000000040b107899 */ /* 0x000fe200080006ff */
[----:B------:R-:W-:Y:S01]  /*1a80*/  NOP ;  /* 0x0000000000007918 */ /* 0x000fe20000000000 */
[----:B------:R-:W-:Y:S01]  /*1a90*/  ULOP3.LUT UR15, UR15, 0x6000, URZ, 0xc0, !UPT ;  /* 0x000060000f0f7892 */ /* 0x000fe2000f8ec0ff */
[----:B------:R-:W-:Y:S01]  /*1aa0*/  NOP ;  /* 0x0000000000007918 */ /* 0x000fe20000000000 */
[----:B------:R-:W-:Y:S02]  /*1ab0*/  ULOP3.LUT UR16, UR16, 0x30, URZ, 0xc0, !UPT ;  /* 0x0000003010107892 */ /* 0x000fe4000f8ec0ff */
[----:B------:R-:W-:Y:S02]  /*1ac0*/  ULOP3.LUT UR15, UR15, 0x10b0, URZ, 0xfc, !UPT ;  /* 0x000010b00f0f7892 */ /* 0x000fe4000f8efcff */
[----:B------:R-:W-:Y:S02]  /*1ad0*/  UISETP.NE.AND UP0, UPT, UR11, 0x37, UPT ;  /* 0x000000370b00788c */ /* 0x000fe4000bf05270 */
[----:B------:R-:W-:Y:S01]  /*1ae0*/  UPRMT UR29, UR16, 0x5410, UR15 ;  /* 0x00005410101d7896 */ /* 0x000fe2000800000f */
[----:B------:R-:W-:Y:S01]  /*1af0*/  UMOV UR28, URZ ;  /* 0x000000ff001c7c82 */ /* 0x000fe20008000000 */
[----:B------:R-:W-:Y:S01]  /*1b00*/  UMOV UR23, 0x40004040 ;  /* 0x4000404000177882 */ /* 0x000fe20000000000 */
[----:B------:R-:W-:Y:S01]  /*1b10*/  UMOV UR21, 0x40004040 ;  /* 0x4000404000157882 */ /* 0x000fe20000000000 */
[----:B------:R-:W-:Y:S01]  /*1b20*/  UMOV UR27, 0x40004040 ;  /* 0x40004040001b7882 */ /* 0x000fe20000000000 */
[----:B------:R-:W-:Y:S01]  /*1b30*/  UMOV UR25, 0x40004040 ;  /* 0x4000404000197882 */ /* 0x000fe20000000000 */
[----:B------:R-:W-:Y:S01]  /*1b40*/  UMOV UR33, 0x40004040 ;  /* 0x4000404000217882 */ /* 0x000fe20000000000 */
[----:B-1----:R-:W-:Y:S01]  /*1b50*/  R2UR UR22, R5 ;  /* 0x00000000051672ca */ /* 0x002fe200000e0000 */
[----:B------:R-:W-:Y:S01]  /*1b60*/  UMOV UR31, 0x40004040 ;  /* 0x40004040001f7882 */ /* 0x000fe20000000000 */
[----:B--2---:R-:W-:Y:S01]  /*1b70*/  R2UR UR20, R4 ;  /* 0x00000000041472ca */ /* 0x004fe200000e0000 */
[----:B------:R-:W-:Y:S01]  /*1b80*/  UMOV UR37, 0x40004040 ;  /* 0x4000404000257882 */ /* 0x000fe20000000000 */
[----:B------:R-:W-:Y:S01]  /*1b90*/  UMOV UR35, 0x40004040 ;  /* 0x4000404000237882 */ /* 0x000fe20000000000 */
[----:B------:R-:W-:Y:S08]  /*1ba0*/  UMOV UR8, 0x3 ;  /* 0x0000000300087882 */ /* 0x000ff00000000000 */
[----:B------:R-:W-:Y:S02]  /*1bb0*/  UIADD3 UR26, UPT, UPT, UR22, 0x2, URZ ;  /* 0x00000002161a7890 */ /* 0x000fe4000fffe0ff */
[----:B------:R-:W-:Y:S01]  /*1bc0*/  UIADD3 UR24, UPT, UPT, UR20, 0x2, URZ ;  /* 0x0000000214187890 */ /* 0x000fe2000fffe0ff */
[----:B------:R1:W-:Y:S01]  /*1bd0*/  UTCQMMA.2CTA gdesc[UR22], gdesc[UR20], tmem[UR13], tmem[UR28], idesc[UR29], tmem[UR4], UPT ;  /* 0x00041c1416007dea */ /* 0x0003e2000ba0030d */
        /* <DEDUP_REMOVED lines=8> */
[----:B------:R-:W-:Y:S05]  /*1c60*/  BRA.U UP0, `(.L_x_33) ;  /* 0x00000001000c7547 */ /* 0x000fea000b800000 */
[----:B-1----:R-:W-:Y:S02]  /*1c70*/  UMOV UR8, 0x3 ;  /* 0x0000000300087882 */ /* 0x002fe40000000000 */
[----:B------:R2:W-:Y:S01]  /*1c80*/  UTCBAR.2CTA.MULTICAST [UR12], URZ, UR8 ;  /* 0x000000ff0c0073e9 */ /* 0x0005e20008200808 */
[----:B------:R-:W-:Y:S02]  /*1c90*/  NOP ;  /* 0x0000000000007918 */ /* 0x000fe40000000000 */
.L_x_33:
[----:B------:R-:W-:Y:S02]  /*1ca0*/  UISETP.NE.AND UP0, UPT, UR10, 0x5, UPT ;  /* 0x000000050a00788c */ /* 0x000fe4000bf05270 */
[----:B------:R-:W-:Y:S02]  /*1cb0*/  UIADD3 UR10, UPT, UPT, UR10, 0x1, URZ ;  /* 0x000000010a0a7890 */ /* 0x000fe4000fffe0ff */
[----:B------:R-:W-:Y:S02]  /*1cc0*/  UIADD3 UR17, UPT, UPT, UR17, 0x2, URZ ;  /* 0x0000000211117890 */ /* 0x000fe4000fffe0ff */
[----:B-1----:R-:W-:Y:S02]  /*1cd0*/  USEL UR14, UR10, URZ, UP0 ;  /* 0x000000ff0a0e7287 */ /* 0x002fe40008000000 */
[----:B------:R-:W-:Y:S04]  /*1ce0*/  UISETP.NE.AND UP0, UPT, UR17, 0x38, UPT ;  /* 0x000000381100788c */ /* 0x000fe8000bf05270 */
[----:B------:R-:W-:Y:S04]  /*1cf0*/  ISETP.NE.AND P1, PT, RZ, UR14, PT ;  /* 0x0000000eff007c0c */ /* 0x000fe8000bf25270 */
[----:B------:R-:W-:Y:S04]  /*1d00*/  SEL R4, RZ, 0x1, P1 ;  /* 0x00000001ff047807 */ /* 0x000fe80000800000 */
[----:B------:R-:W-:Y:S01]  /*1d10*/  LOP3.LUT R6, R6, R4, RZ, 0x3c, !PT ;  /* 0x0000000406067212 */ /* 0x000fe200078e3cff */
[----:B------:R-:W-:Y:S06]  /*1d20*/  BRA.U UP0, `(.L_x_34) ;  /* 0xfffffff9002c7547 */ /* 0x000fec000b83ffff */
[----:B------:R-:W-:Y:S05]  /*1d30*/  @P0 BRA `(.L_x_35) ;  /* 0xfffffff400e00947 */ /* 0x000fea000383ffff */
.L_x_28:
[----:B------:R-:W-:-:S13]  /*1d40*/  ISETP.GE.AND P0, PT, R0, RZ, PT ;  /* 0x000000ff0000720c */ /* 0x000fda0003f06270 */
[----:B--2---:R-:W-:Y:S05]  /*1d50*/  @!P0 EXIT ;  /* 0x000000000000894d */ /* 0x004fea0003800000 */
[----:B------:R-:W-:Y:S01]  /*1d60*/  IMAD.SHL.U32 R2, R0, 0x8, RZ ;  /* 0x0000000800027824 */ /* 0x000fe200078e00ff */
[----:B------:R-:W-:-:S04]  /*1d70*/  SHF.R.U32.HI R0, RZ, 0x1, R0 ;  /* 0x00000001ff007819 */ /* 0x000fc80000011600 */
[----:B------:R-:W-:Y:S02]  /*1d80*/  LOP3.LUT R0, R0, 0x1, RZ, 0xc0, !PT ;  /* 0x0000000100007812 */ /* 0x000fe400078ec0ff */
[----:B------:R-:W-:Y:S02]  /*1d90*/  LOP3.LUT R2, R2, 0x8, RZ, 0xc0, !PT ;  /* 0x0000000802027812 */ /* 0x000fe400078ec0ff */
[----:B------:R-:W-:-:S03]  /*1da0*/  SHF.L.U32 R4, R0, 0x1f, RZ ;  /* 0x0000001f00047819 */ /* 0x000fc600000006ff */
[----:B------:R-:W-:Y:S02]  /*1db0*/  VIADD R2, R2, UR9 ;  /* 0x0000000902027c36 */ /* 0x000fe40008000000 */
[----:B------:R-:W-:-:S07]  /*1dc0*/  IMAD.MOV.U32 R5, RZ, RZ, R4 ;  /* 0x000000ffff057224 */ /* 0x000fce00078e0004 */
.L_x_36:
[----:B-1----:R1:W2:Y:S02]  /*1dd0*/  SYNCS.PHASECHK.TRANS64.TRYWAIT P0, [R2+URZ+0x344a0], R5 ;  /* 0x0344a005020075a7 */ /* 0x0022a400080011ff */
[----:B--2---:R-:W-:Y:S05]  /*1de0*/  @!P0 NANOSLEEP.SYNCS 0x989680 ;  /* 0x009896800000895d */ /* 0x004fea0003900000 */
[----:B------:R-:W2:Y:S02]  /*1df0*/  @!P0 SYNCS.PHASECHK.TRANS64 P0, [R2+URZ+0x344a0], R5 ;  /* 0x0344a005020085a7 */ /* 0x000ea400080010ff */
[----:B--2---:R-:W-:Y:S05]  /*1e00*/  @P0 EXIT ;  /* 0x000000000000094d */ /* 0x004fea0003800000 */
[----:B------:R-:W-:Y:S05]  /*1e10*/  BRA `(.L_x_36) ;  /* 0xfffffffc00ec7947 */ /* 0x000fea000383ffff */
.L_x_21:
[----:B------:R-:W-:-:S13]  /*1e20*/  ELECT P0, URZ, PT ;  /* 0x0000000000ff782f */ /* 0x000fda0003800000 */
[----:B------:R-:W-:Y:S05]  /*1e30*/  @!P0 BRA `(.L_x_23) ;  /* 0x0000000c003c8947 */ /* 0x000fea0003800000 */
[----:B------:R-:W1:Y:S02]  /*1e40*/  S2R R9, SR_CTAID.X ;  /* 0x0000000000097919 */ /* 0x000e640000002500 */
[----:B-1----:R-:W-:-:S13]  /*1e50*/  ISETP.GE.U32.AND P0, PT, R9, R23, PT ;  /* 0x000000170900720c */ /* 0x002fda0003f06070 */
[----:B------:R-:W-:Y:S05]  /*1e60*/  @P0 EXIT ;  /* 0x000000000000094d */ /* 0x000fea0003800000 */
[----:B------:R-:W1:Y:S01]  /*1e70*/  LDC.64 R12, c[0x0][0x348] ;  /* 0x0000d200ff0c7b82 */ /* 0x000e620000000a00 */
[----:B------:R-:W-:Y:S01]  /*1e80*/  LOP3.LUT R0, RZ, R9, RZ, 0x33, !PT ;  /* 0x00000009ff007212 */ /* 0x000fe200078e33ff */
[----:B------:R-:W-:Y:S01]  /*1e90*/  HFMA2 R11, -RZ, RZ, 0, 0 ;  /* 0x00000000ff0b7431 */ /* 0x000fe200000001ff */
[----:B------:R-:W-:Y:S01]  /*1ea0*/  MOV R14, RZ ;  /* 0x000000ff000e7202 */ /* 0x000fe20000000f00 */
[----:B------:R-:W-:Y:S02]  /*1eb0*/  IMAD.MOV.U32 R5, RZ, RZ, RZ ;  /* 0x000000ffff057224 */ /* 0x000fe400078e00ff */
[----:B------:R-:W-:-:S04]  /*1ec0*/  IMAD.IADD R0, R23, 0x1, R0 ;  /* 0x0000000117007824 */ /* 0x000fc800078e0200 */
[----:B------:R-:W-:-:S04]  /*1ed0*/  IMAD.HI.U32 R8, R0, 0x38e38e39, RZ ;  /* 0x38e38e3900087827 */ /* 0x000fc800078e00ff */
[----:B------:R-:W-:Y:S01]  /*1ee0*/  IMAD.MOV.U32 R0, RZ, RZ, R9 ;  /* 0x000000ffff007224 */ /* 0x000fe200078e0009 */
[----:B------:R-:W-:-:S07]  /*1ef0*/  SHF.R.U32.HI R8, RZ, 0x5, R8 ;  /* 0x00000005ff087819 */ /* 0x000fce0000011608 */
.L_x_42:
[----:B------:R-:W-:Y:S01]  /*1f00*/  IMAD.HI.U32 R15, R0, -0x45d1745d, RZ ;  /* 0xba2e8ba3000f7827 */ /* 0x000fe200078e00ff */
[----:B------:R-:W-:-:S04]  /*1f10*/  MOV R2, 0x1f80 ;  /* 0x00001f8000027802 */ /* 0x000fc80000000f00 */
[----:B------:R-:W-:-:S05]  /*1f20*/  SHF.R.U32.HI R15, RZ, 0x8, R15 ;  /* 0x00000008ff0f7819 */ /* 0x000fca000001160f */
[C---:B------:R-:W-:Y:S02]  /*1f30*/  IMAD R10, R15.reuse, -0x10, R20 ;  /* 0xfffffff00f0a7824 */ /* 0x040fe400078e0214 */
[----:B------:R-:W-:-:S03]  /*1f40*/  IMAD R0, R15, -0x160, R0 ;  /* 0xfffffea00f007824 */ /* 0x000fc600078e0200 */
[----:B------:R-:W-:Y:S02]  /*1f50*/  VIMNMX.U32 R10, PT, PT, R10, 0x10, PT ;  /* 0x000000100a0a7848 */ /* 0x000fe40003fe0000 */
[----:B-1----:R-:W-:Y:S02]  /*1f60*/  LOP3.LUT R6, R0, 0xffff, RZ, 0xc0, !PT ;  /* 0x0000ffff00067812 */ /* 0x002fe400078ec0ff */
[----:B-1----:R-:W-:Y:S05]  /*1f70*/  CALL.REL.NOINC `($__internal_3_$__cuda_sm20_div_u16) ;  /* 0x0000002800507944 */ /* 0x002fea0003c00000 */
[----:B------:R-:W1:Y:S01]  /*1f80*/  S2R R3, SR_CgaCtaId ;  /* 0x0000000000037919 */ /* 0x000e620000008800 */
[----:B------:R-:W-:Y:S01]  /*1f90*/  PRMT R10, R10, 0x9910, RZ ;  /* 0x000099100a0a7816 */ /* 0x000fe200000000ff */
[----:B------:R-:W-:Y:S01]  /*1fa0*/  HFMA2 R7, -RZ, RZ, 0, 1.52587890625e-05 ;  /* 0x00000100ff077431 */ /* 0x000fe200000001ff */
[----:B------:R-:W-:-:S05]  /*1fb0*/  PRMT R2, R40, 0x9910, RZ ;  /* 0x0000991028027816 */ /* 0x000fca00000000ff */
[----:B------:R-:W-:Y:S02]  /*1fc0*/  IMAD R2, R10, R2, RZ ;  /* 0x000000020a027224 */ /* 0x000fe400078e02ff */
[----:B------:R-:W-:Y:S02]  /*1fd0*/  IMAD.MOV.U32 R10, RZ, RZ, RZ ;  /* 0x000000ffff0a7224 */ /* 0x000fe400078e00ff */
[----:B------:R-:W-:-:S05]  /*1fe0*/  IMAD.MOV R2, RZ, RZ, -R2 ;  /* 0x000000ffff027224 */ /* 0x000fca00078e0a02 */
[----:B------:R-:W-:-:S05]  /*1ff0*/  PRMT R2, R2, 0x7710, RZ ;  /* 0x0000771002027816 */ /* 0x000fca00000000ff */
[----:B------:R-:W-:Y:S01]  /*2000*/  IMAD.IADD R16, R0, 0x1, R2 ;  /* 0x0000000100107824 */ /* 0x000fe200078e0202 */
[----:B------:R-:W-:Y:S02]  /*2010*/  LOP3.LUT R0, R40, 0xffff, RZ, 0xc0, !PT ;  /* 0x0000ffff28007812 */ /* 0x000fe400078ec0ff */
[----:B------:R-:W-:Y:S02]  /*2020*/  MOV R2, 0x400 ;  /* 0x0000040000027802 */ /* 0x000fe40000000f00 */
[----:B------:R-:W-:Y:S01]  /*2030*/  LOP3.LUT R16, R16, 0xffff, RZ, 0xc0, !PT ;  /* 0x0000ffff10107812 */ /* 0x000fe200078ec0ff */
[----:B------:R-:W-:-:S03]  /*2040*/  IMAD R0, R0, 0xc0, RZ ;  /* 0x000000c000007824 */ /* 0x000fc600078e02ff */
[----:B------:R-:W-:Y:S01]  /*2050*/  LEA R16, R15, R16, 0x4 ;  /* 0x000000100f107211 */ /* 0x000fe200078e20ff */
[C---:B-1----:R-:W-:Y:S01]  /*2060*/  IMAD R15, R3.reuse, 0x60, R0 ;  /* 0x00000060030f7824 */ /* 0x042fe200078e0200 */
[----:B------:R-:W-:Y:S02]  /*2070*/  LEA R2, R3, R2, 0x18 ;  /* 0x0000000203027211 */ /* 0x000fe400078ec0ff */
[----:B------:R-:W-:-:S03]  /*2080*/  SHF.L.U32 R16, R16, 0x7, RZ ;  /* 0x0000000710107819 */ /* 0x000fc600000006ff */
[----:B------:R-:W-:-:S07]  /*2090*/  VIADD R17, R2, 0x34400 ;  /* 0x0003440002117836 */ /* 0x000fce0000000000 */
.L_x_41:
[----:B------:R-:W-:Y:S01]  /*20a0*/  LOP3.LUT R6, R14, 0x1, RZ, 0x3c, !PT ;  /* 0x000000010e067812 */ /* 0x000fe200078e3cff */
[C---:B------:R-:W-:Y:S01]  /*20b0*/  IMAD R21, R5.reuse, 0x8, R17 ;  /* 0x0000000805157824 */ /* 0x040fe200078e0211 */
[----:B------:R-:W-:Y:S05]  /*20c0*/  YIELD ;  /* 0x0000000000007946 */ /* 0x000fea0003800000 */
[----:B------:R-:W-:Y:S01]  /*20d0*/  SHF.L.U32 R6, R6, 0x1f, RZ ;  /* 0x0000001f06067819 */ /* 0x000fe200000006ff */
[----:B-1----:R-:W1:Y:S01]  /*20e0*/  S2R R3, SR_CgaCtaId ;  /* 0x0000000000037919 */ /* 0x002e620000008800 */
[----:B------:R-:W-:Y:S02]  /*20f0*/  IMAD R4, R5, 0x4000, R2 ;  /* 0x0000400005047824 */ /* 0x000fe400078e0202 */
[----:B------:R-:W2:Y:S02]  /*2100*/  SYNCS.PHASECHK.TRANS64.TRYWAIT P0, [R21+URZ+0x30], R6 ;  /* 0x00003006150075a7 */ /* 0x000ea400080011ff */
[----:B-12---:R-:W-:Y:S05]  /*2110*/  @!P0 BRA `(.L_x_37) ;  /* 0x0000002400408947 */ /* 0x006fea0003800000 */
.L_x_70:
[----:B------:R-:W-:Y:S01]  /*2120*/  R2UR UR12, R4 ;  /* 0x00000000040c72ca */ /* 0x000fe200000e0000 */
[----:B------:R-:W-:Y:S01]  /*2130*/  UMOV UR20, 0x0 ;  /* 0x0000000000147882 */ /* 0x000fe20000000000 */
[----:B------:R-:W-:Y:S01]  /*2140*/  ISETP.NE.AND P0, PT, R5, 0x5, PT ;  /* 0x000000050500780c */ /* 0x000fe20003f05270 */
[----:B------:R-:W-:Y:S01]  /*2150*/  UMOV UR21, 0x10000000 ;  /* 0x1000000000157882 */ /* 0x000fe20000000000 */
[C---:B------:R-:W-:Y:S01]  /*2160*/  IADD3 R18, P1, PT, R12.reuse, 0xc0, RZ ;  /* 0x000000c00c127810 */ /* 0x040fe20007f3e0ff */
[----:B------:R-:W-:Y:S01]  /*2170*/  IMAD R3, R3, 0x60, R0 ;  /* 0x0000006003037824 */ /* 0x000fe200078e0200 */
[----:B------:R-:W-:Y:S01]  /*2180*/  IADD3 R22, P2, PT, R12, 0x40, RZ ;  /* 0x000000400c167810 */ /* 0x000fe20007f5e0ff */
[----:B------:R-:W2:Y:S01]  /*2190*/  LDCU.64 UR6, c[0x0][0x348] ;  /* 0x00006900ff0677ac */ /* 0x000ea20008000a00 */
[----:B------:R-:W-:Y:S01]  /*21a0*/  R2UR UR14, R7 ;  /* 0x00000000070e72ca */ /* 0x000fe200000e0000 */
[--C-:B------:R-:W-:Y:S01]  /*21b0*/  IMAD R4, R5, 0x3000, R2.reuse ;  /* 0x0000300005047824 */ /* 0x100fe200078e0202 */
[----:B------:R-:W-:Y:S01]  /*21c0*/  R2UR UR13, R21 ;  /* 0x00000000150d72ca */ /* 0x000fe200000e0000 */
[--C-:B------:R-:W-:Y:S01]  /*21d0*/  IMAD.X R23, RZ, RZ, R13.reuse, P2 ;  /* 0x000000ffff177224 */ /* 0x100fe200010e060d */
[----:B------:R-:W-:Y:S01]  /*21e0*/  R2UR UR28, R22 ;  /* 0x00000000161c72ca */ /* 0x000fe200000e0000 */
[----:B------:R-:W-:Y:S01]  /*21f0*/  VIADD R6, R5, 0x1 ;  /* 0x0000000105067836 */ /* 0x000fe20000000000 */
[----:B------:R-:W-:Y:S01]  /*2200*/  R2UR UR16, R4 ;  /* 0x00000000041072ca */ /* 0x000fe200000e0000 */
[----:B-1----:R-:W-:Y:S01]  /*2210*/  IMAD.X R19, RZ, RZ, R13, P1 ;  /* 0x000000ffff137224 */ /* 0x002fe200008e060d */
[----:B------:R-:W-:Y:S01]  /*2220*/  R2UR UR29, R23 ;  /* 0x00000000171d72ca */ /* 0x000fe200000e0000 */
[----:B------:R-:W-:Y:S01]  /*2230*/  UIADD3 UR12, UPT, UPT, UR12, 0x8000, URZ ;  /* 0x000080000c0c7890 */ /* 0x000fe2000fffe0ff */
[----:B------:R-:W-:Y:S02]  /*2240*/  R2UR UR15, R16 ;  /* 0x00000000100f72ca */ /* 0x000fe400000e0000 */
[----:B------:R-:W-:Y:S01]  /*2250*/  SEL R4, R6, RZ, P0 ;  /* 0x000000ff06047207 */ /* 0x000fe20000000000 */
[C-C-:B------:R-:W-:Y:S01]  /*2260*/  IMAD R6, R5.reuse, 0x200, R2.reuse ;  /* 0x0000020005067824 */ /* 0x140fe200078e0202 */
[----:B------:R-:W-:Y:S01]  /*2270*/  UIADD3 UR14, UPT, UPT, UR14, -0x100, URZ ;  /* 0xffffff000e0e7890 */ /* 0x000fe2000fffe0ff */
[----:B------:R-:W-:Y:S01]  /*2280*/  R2UR UR26, R18 ;  /* 0x00000000121a72ca */ /* 0x000fe200000e0000 */
[--C-:B------:R-:W-:Y:S01]  /*2290*/  IMAD R5, R5, 0x400, R2.reuse ;  /* 0x0000040005057824 */ /* 0x100fe200078e0202 */
[----:B------:R-:W-:Y:S01]  /*22a0*/  R2UR UR27, R19 ;  /* 0x00000000131b72ca */ /* 0x000fe200000e0000 */
[----:B--2---:R-:W-:Y:S01]  /*22b0*/  UIADD3 UR24, UP1, UPT, UR6, 0x140, URZ ;  /* 0x0000014006187890 */ /* 0x004fe2000ff3e0ff */
[----:B------:R-:W-:Y:S01]  /*22c0*/  R2UR UR8, R6 ;  /* 0x00000000060872ca */ /* 0x000fe200000e0000 */
[----:B------:R-:W-:Y:S01]  /*22d0*/  UIADD3 UR16, UPT, UPT, UR16, 0x20000, URZ ;  /* 0x0002000010107890 */ /* 0x000fe2000fffe0ff */
[----:B------:R-:W-:Y:S01]  /*22e0*/  R2UR UR19, R3 ;  /* 0x00000000031372ca */ /* 0x000fe200000e0000 */
[----:B------:R-:W-:Y:S01]  /*22f0*/  UMOV UR17, UR13 ;  /* 0x0000000d00117c82 */ /* 0x000fe20008000000 */
[----:B------:R1:W-:Y:S01]  /*2300*/  UTMALDG.2D [UR12], [UR28], desc[UR20] ;  /* 0x0000140c1c0075b4 */ /* 0x0003e20008009000 */
[----:B------:R-:W-:Y:S01]  /*2310*/  R2UR UR4, R5 ;  /* 0x00000000050472ca */ /* 0x000fe200000e0000 */
[----:B------:R-:W-:Y:S01]  /*2320*/  UMOV UR18, UR14 ;  /* 0x0000000e00127c82 */ /* 0x000fe20008000000 */
[----:B------:R-:W-:Y:S01]  /*2330*/  R2UR UR11, R10 ;  /* 0x000000000a0b72ca */ /* 0x000fe200000e0000 */
[----:B------:R-:W-:Y:S01]  /*2340*/  UIADD3.X UR25, UPT, UPT, URZ, UR7, URZ, UP1, !UPT ;  /* 0x00000007ff197290 */ /* 0x000fe20008ffe4ff */
[----:B------:R-:W-:Y:S01]  /*2350*/  ISETP.NE.AND P0, PT, R4, RZ, PT ;  /* 0x000000ff0400720c */ /* 0x000fe20003f05270 */
[----:B------:R-:W-:Y:S01]  /*2360*/  UIADD3 UR22, UP0, UPT, UR6, 0x1c0, URZ ;  /* 0x000001c006167890 */ /* 0x000fe2000ff1e0ff */
[----:B------:R-:W-:Y:S01]  /*2370*/  R2UR UR6, R0 ;  /* 0x00000000000672ca */ /* 0x000fe200000e0000 */
[----:B------:R-:W-:Y:S01]  /*2380*/  UMOV UR10, UR15 ;  /* 0x0000000f000a7c82 */ /* 0x000fe20008000000 */
[----:B------:R-:W-:Y:S01]  /*2390*/  UIADD3 UR8, UPT, UPT, UR8, 0x32000, URZ ;  /* 0x0003200008087890 */ /* 0x000fe2000fffe0ff */
[----:B------:R-:W-:Y:S01]  /*23a0*/  IMAD.MOV.U32 R5, RZ, RZ, 0x7500 ;  /* 0x00007500ff057424 */ /* 0x000fe200078e00ff */
[----:B------:R1:W-:Y:S01]  /*23b0*/  UTMALDG.2D [UR16], [UR26], desc[UR20] ;  /* 0x000014101a0075b4 */ /* 0x0003e20008009000 */
[----:B------:R-:W-:Y:S01]  /*23c0*/  UMOV UR9, UR13 ;  /* 0x0000000d00097c82 */ /* 0x000fe20008000000 */
[----:B------:R-:W-:Y:S01]  /*23d0*/  UIADD3.X UR23, UPT, UPT, URZ, UR7, URZ, UP0, !UPT ;  /* 0x00000007ff177290 */ /* 0x000fe200087fe4ff */
[----:B------:R-:W-:Y:S01]  /*23e0*/  SEL R24, RZ, 0x1, P0 ;  /* 0x00000001ff187807 */ /* 0x000fe20000000000 */
[----:B------:R-:W-:Y:S01]  /*23f0*/  UIADD3 UR4, UPT, UPT, UR4, 0x32c00, URZ ;  /* 0x00032c0004047890 */ /* 0x000fe2000fffe0ff */
[----:B------:R-:W-:Y:S01]  /*2400*/  IMAD R6, R4, 0x8, R17 ;  /* 0x0000000804067824 */ /* 0x000fe200078e0211 */
[----:B------:R-:W-:Y:S01]  /*2410*/  UMOV UR5, UR13 ;  /* 0x0000000d00057c82 */ /* 0x000fe20008000000 */
[----:B------:R-:W-:Y:S01]  /*2420*/  UMOV UR7, UR11 ;  /* 0x0000000b00077c82 */ /* 0x000fe20008000000 */
[----:B------:R1:W-:Y:S01]  /*2430*/  UTMALDG.2D [UR8], [UR24], desc[UR20] ;  /* 0x00001408180075b4 */ /* 0x0003e20008009000 */
[----:B------:R-:W-:Y:S02]  /*2440*/  LOP3.LUT R14, R14, R24, RZ, 0x3c, !PT ;  /* 0x000000180e0e7212 */ /* 0x000fe400078e3cff */
[----:B------:R-:W-:Y:S02]  /*2450*/  ISETP.NE.AND P0, PT, R4, 0x5, PT ;  /* 0x000000050400780c */ /* 0x000fe40003f05270 */
[----:B------:R-:W-:Y:S01]  /*2460*/  LOP3.LUT R24, R14, 0x1, RZ, 0x3c, !PT ;  /* 0x000000010e187812 */ /* 0x000fe200078e3cff */
[----:B------:R1:W-:Y:S01]  /*2470*/  UTMALDG.2D [UR4], [UR22], desc[UR20] ;  /* 0x00001404160075b4 */ /* 0x0003e20008009000 */
[----:B------:R2:W-:Y:S03]  /*2480*/  SYNCS.ARRIVE.TRANS64 RZ, [R21+URZ], R5 ;  /* 0x0000000515ff79a7 */ /* 0x0005e600080000ff */
[----:B------:R-:W-:Y:S04]  /*2490*/  IMAD.U32 R24, R24, -0x80000000, RZ ;  /* 0x8000000018187824 */ /* 0x000fe800078e00ff */
[----:B------:R-:W3:Y:S01]  /*24a0*/  SYNCS.PHASECHK.TRANS64.TRYWAIT P1, [R6+URZ+0x30], R24 ;  /* 0x00003018060075a7 */ /* 0x000ee200080211ff */
[C---:B--2---:R-:W-:Y:S02]  /*24b0*/  VIADD R5, R4.reuse, 0x1 ;  /* 0x0000000104057836 */ /* 0x044fe40000000000 */
[C-C-:B------:R-:W-:Y:S02]  /*24c0*/  IMAD R21, R4.reuse, 0x4000, R2.reuse ;  /* 0x0000400004157824 */ /* 0x140fe400078e0202 */
[----:B------:R-:W-:Y:S01]  /*24d0*/  IMAD R4, R4, 0x3000, R2 ;  /* 0x0000300004047824 */ /* 0x000fe200078e0202 */
[----:B------:R-:W-:Y:S01]  /*24e0*/  SEL R5, R5, RZ, P0 ;  /* 0x000000ff05057207 */ /* 0x000fe20000000000 */
[----:B-1-3--:R-:W-:Y:S06]  /*24f0*/  @!P1 BRA `(.L_x_38) ;  /* 0x0000002000649947 */ /* 0x00afec0003800000 */
.L_x_72:
[----:B------:R-:W-:Y:S01]  /*2500*/  R2UR UR8, R21 ;  /* 0x00000000150872ca */ /* 0x000fe200000e0000 */
[----:B------:R-:W-:Y:S01]  /*2510*/  UMOV UR14, 0x0 ;  /* 0x00000000000e7882 */ /* 0x000fe20000000000 */
[----:B------:R-:W-:Y:S01]  /*2520*/  R2UR UR10, R7 ;  /* 0x00000000070a72ca */ /* 0x000fe200000e0000 */
[----:B------:R-:W-:Y:S01]  /*2530*/  UMOV UR15, 0x10000000 ;  /* 0x10000000000f7882 */ /* 0x000fe20000000000 */
[----:B------:R-:W-:Y:S01]  /*2540*/  R2UR UR4, R4 ;  /* 0x00000000040472ca */ /* 0x000fe200000e0000 */
[C---:B------:R-:W-:Y:S01]  /*2550*/  IMAD R21, R5.reuse, 0x8, R17 ;  /* 0x0000000805157824 */ /* 0x040fe200078e0211 */
[----:B------:R-:W-:Y:S01]  /*2560*/  R2UR UR9, R6 ;  /* 0x00000000060972ca */ /* 0x000fe200000e0000 */
[C-C-:B------:R-:W-:Y:S01]  /*2570*/  IMAD R26, R5.reuse, 0x4000, R2.reuse ;  /* 0x00004000051a7824 */ /* 0x140fe200078e0202 */
[----:B------:R-:W-:Y:S01]  /*2580*/  R2UR UR16, R22 ;  /* 0x00000000161072ca */ /* 0x000fe200000e0000 */
[----:B------:R-:W-:Y:S01]  /*2590*/  IMAD R4, R5, 0x3000, R2 ;  /* 0x0000300005047824 */ /* 0x000fe200078e0202 */
[----:B------:R-:W-:Y:S02]  /*25a0*/  R2UR UR17, R23 ;  /* 0x00000000171172ca */ /* 0x000fe400000e0000 */
[----:B------:R-:W-:Y:S01]  /*25b0*/  R2UR UR11, R16 ;  /* 0x00000000100b72ca */ /* 0x000fe200000e0000 */
[----:B------:R-:W-:Y:S01]  /*25c0*/  UIADD3 UR8, UPT, UPT, UR8, 0x8000, URZ ;  /* 0x0000800008087890 */ /* 0x000fe2000fffe0ff */
[----:B------:R-:W-:Y:S01]  /*25d0*/  R2UR UR12, R18 ;  /* 0x00000000120c72ca */ /* 0x000fe200000e0000 */
[----:B------:R-:W-:Y:S01]  /*25e0*/  UIADD3 UR10, UPT, UPT, UR10, -0x80, URZ ;  /* 0xffffff800a0a7890 */ /* 0x000fe2000fffe0ff */
[----:B------:R-:W-:Y:S01]  /*25f0*/  R2UR UR13, R19 ;  /* 0x00000000130d72ca */ /* 0x000fe200000e0000 */
[----:B------:R-:W-:Y:S01]  /*2600*/  UIADD3 UR4, UPT, UPT, UR4, 0x20000, URZ ;  /* 0x0002000004047890 */ /* 0x000fe2000fffe0ff */
[----:B------:R-:W-:Y:S01]  /*2610*/  R2UR UR7, R3 ;  /* 0x00000000030772ca */ /* 0x000fe200000e0000 */
[----:B------:R-:W-:Y:S01]  /*2620*/  UMOV UR5, UR9 ;  /* 0x0000000900057c82 */ /* 0x000fe20008000000 */
[C---:B------:R-:W-:Y:S02]  /*2630*/  ISETP.NE.AND P0, PT, R5.reuse, RZ, PT ;  /* 0x000000ff0500720c */ /* 0x040fe40003f05270 */
[----:B------:R-:W-:Y:S02]  /*2640*/  UMOV UR6, UR10 ;  /* 0x0000000a00067c82 */ /* 0x000fe40008000000 */
[----:B------:R-:W-:Y:S01]  /*2650*/  SEL R24, RZ, 0x1, P0 ;  /* 0x00000001ff187807 */ /* 0x000fe20000000000 */
[----:B------:R2:W-:Y:S01]  /*2660*/  UTMALDG.2D [UR8], [UR16], desc[UR14] ;  /* 0x00000e08100075b4 */ /* 0x0005e20008009000 */
[----:B------:R-:W-:Y:S02]  /*2670*/  ISETP.NE.AND P0, PT, R5, 0x5, PT ;  /* 0x000000050500780c */ /* 0x000fe40003f05270 */
[----:B------:R-:W-:Y:S01]  /*2680*/  LOP3.LUT R24, R14, R24, RZ, 0x3c, !PT ;  /* 0x000000180e187212 */ /* 0x000fe200078e3cff */
[----:B------:R-:W-:Y:S03]  /*2690*/  IMAD.MOV.U32 R14, RZ, RZ, 0x7000 ;  /* 0x00007000ff0e7424 */ /* 0x000fe600078e00ff */
[----:B-1----:R-:W-:Y:S01]  /*26a0*/  LOP3.LUT R25, R24, 0x1, RZ, 0x3c, !PT ;  /* 0x0000000118197812 */ /* 0x002fe200078e3cff */
[----:B------:R2:W-:Y:S01]  /*26b0*/  UTMALDG.2D [UR4], [UR12], desc[UR14] ;  /* 0x00000e040c0075b4 */ /* 0x0005e20008009000 */
[----:B------:R1:W-:Y:S03]  /*26c0*/  SYNCS.ARRIVE.TRANS64 RZ, [R6+URZ], R14 ;  /* 0x0000000e06ff79a7 */ /* 0x0003e600080000ff */
[----:B------:R-:W-:Y:S04]  /*26d0*/  IMAD.U32 R25, R25, -0x80000000, RZ ;  /* 0x8000000019197824 */ /* 0x000fe800078e00ff */
[----:B------:R-:W3:Y:S01]  /*26e0*/  SYNCS.PHASECHK.TRANS64.TRYWAIT P1, [R21+URZ+0x30], R25 ;  /* 0x00003019150075a7 */ /* 0x000ee200080211ff */
[----:B-1----:R-:W-:Y:S05]  /*26f0*/  VIADD R6, R5, 0x1 ;  /* 0x0000000105067836 */ /* 0x002fea0000000000 */
[----:B------:R-:W-:Y:S04]  /*2700*/  SEL R6, R6, RZ, P0 ;  /* 0x000000ff06067207 */ /* 0x000fe80000000000 */
[----:B------:R-:W-:Y:S01]  /*2710*/  ISETP.NE.AND P0, PT, R6, RZ, PT ;  /* 0x000000ff0600720c */ /* 0x000fe20003f05270 */
[----:B------:R-:W-:Y:S01]  /*2720*/  @!UPT UIADD3 URZ, UPT, UPT, URZ, URZ, URZ ;  /* 0x000000fffffff290 */ /* 0x000fe2000fffe0ff */
[----:B--23--:R-:W-:Y:S11]  /*2730*/  @!P1 BRA `(.L_x_39) ;  /* 0x0000001c00ec9947 */ /* 0x00cff60003800000 */
.L_x_74:
[----:B------:R-:W-:Y:S01]  /*2740*/  R2UR UR8, R26 ;  /* 0x000000001a0872ca */ /* 0x000fe200000e0000 */
[----:B------:R-:W-:Y:S01]  /*2750*/  UMOV UR14, 0x0 ;  /* 0x00000000000e7882 */ /* 0x000fe20000000000 */
[----:B------:R-:W-:Y:S01]  /*2760*/  R2UR UR4, R4 ;  /* 0x00000000040472ca */ /* 0x000fe200000e0000 */
[----:B------:R-:W-:Y:S01]  /*2770*/  UMOV UR15, 0x10000000 ;  /* 0x10000000000f7882 */ /* 0x000fe20000000000 */
[----:B------:R-:W-:Y:S01]  /*2780*/  R2UR UR9, R21 ;  /* 0x00000000150972ca */ /* 0x000fe200000e0000 */
[----:B------:R-:W-:Y:S01]  /*2790*/  IMAD R4, R6, 0x8, R17 ;  /* 0x0000000806047824 */ /* 0x000fe200078e0211 */
[----:B------:R-:W-:Y:S02]  /*27a0*/  R2UR UR10, R7 ;  /* 0x00000000070a72ca */ /* 0x000fe400000e0000 */
[----:B------:R-:W-:Y:S02]  /*27b0*/  R2UR UR16, R22 ;  /* 0x00000000161072ca */ /* 0x000fe400000e0000 */
[----:B------:R-:W-:Y:S02]  /*27c0*/  R2UR UR17, R23 ;  /* 0x00000000171172ca */ /* 0x000fe400000e0000 */
[----:B------:R-:W-:Y:S01]  /*27d0*/  R2UR UR11, R16 ;  /* 0x00000000100b72ca */ /* 0x000fe200000e0000 */
[----:B------:R-:W-:Y:S01]  /*27e0*/  UIADD3 UR8, UPT, UPT, UR8, 0x8000, URZ ;  /* 0x0000800008087890 */ /* 0x000fe2000fffe0ff */
[----:B------:R-:W-:Y:S01]  /*27f0*/  R2UR UR7, R3 ;  /* 0x00000000030772ca */ /* 0x000fe200000e0000 */
[----:B------:R-:W-:Y:S01]  /*2800*/  UIADD3 UR4, UPT, UPT, UR4, 0x20000, URZ ;  /* 0x0002000004047890 */ /* 0x000fe2000fffe0ff */
[----:B------:R-:W-:Y:S01]  /*2810*/  R2UR UR12, R18 ;  /* 0x00000000120c72ca */ /* 0x000fe200000e0000 */
[----:B------:R-:W-:Y:S01]  /*2820*/  UMOV UR5, UR9 ;  /* 0x0000000900057c82 */ /* 0x000fe20008000000 */
[----:B------:R-:W-:Y:S01]  /*2830*/  R2UR UR13, R19 ;  /* 0x00000000130d72ca */ /* 0x000fe200000e0000 */
[----:B------:R-:W-:Y:S01]  /*2840*/  UMOV UR6, UR10 ;  /* 0x0000000a00067c82 */ /* 0x000fe20008000000 */
[----:B------:R-:W-:Y:S04]  /*2850*/  SEL R5, RZ, 0x1, P0 ;  /* 0x00000001ff057807 */ /* 0x000fe80000000000 */
[----:B------:R-:W-:Y:S01]  /*2860*/  LOP3.LUT R24, R24, R5, RZ, 0x3c, !PT ;  /* 0x0000000518187212 */ /* 0x000fe200078e3cff */
[----:B------:R2:W-:Y:S03]  /*2870*/  UTMALDG.2D [UR8], [UR16], desc[UR14] ;  /* 0x00000e08100075b4 */ /* 0x0005e60008009000 */
[----:B------:R-:W-:Y:S03]  /*2880*/  LOP3.LUT R3, R24, 0x1, RZ, 0x3c, !PT ;  /* 0x0000000118037812 */ /* 0x000fe600078e3cff */
[----:B------:R2:W-:Y:S01]  /*2890*/  UTMALDG.2D [UR4], [UR12], desc[UR14] ;  /* 0x00000e040c0075b4 */ /* 0x0005e20008009000 */
[----:B------:R3:W-:Y:S01]  /*28a0*/  SYNCS.ARRIVE.TRANS64 RZ, [R21+URZ], R14 ;  /* 0x0000000e15ff79a7 */ /* 0x0007e200080000ff */
[----:B------:R-:W-:Y:S04]  /*28b0*/  IMAD.U32 R3, R3, -0x80000000, RZ ;  /* 0x8000000003037824 */ /* 0x000fe800078e00ff */
[----:B------:R-:W4:Y:S01]  /*28c0*/  SYNCS.PHASECHK.TRANS64.TRYWAIT P0, [R4+URZ+0x30], R3 ;  /* 0x00003003040075a7 */ /* 0x000f2200080011ff */
[----:B-1-3--:R-:W-:Y:S01]  /*28d0*/  VIADD R21, R7, 0x80 ;  /* 0x0000008007157836 */ /* 0x00afe20000000000 */
[----:B--2-4-:R-:W-:Y:S06]  /*28e0*/  @!P0 BRA `(.L_x_40) ;  /* 0x0000001c009c8947 */ /* 0x014fec0003800000 */
.L_x_76:
[----:B------:R-:W-:Y:S01]  /*28f0*/  R2UR UR16, R22 ;  /* 0x00000000161072ca */ /* 0x000fe200000e0000 */
[C-C-:B------:R-:W-:Y:S01]  /*2900*/  IMAD R5, R6.reuse, 0x4000, R2.reuse ;  /* 0x0000400006057824 */ /* 0x140fe200078e0202 */
[----:B------:R-:W-:Y:S01]  /*2910*/  R2UR UR17, R23 ;  /* 0x00000000171172ca */ /* 0x000fe200000e0000 */
[----:B------:R-:W-:Y:S01]  /*2920*/  UMOV UR14, 0x0 ;  /* 0x00000000000e7882 */ /* 0x000fe20000000000 */
[----:B------:R-:W-:Y:S01]  /*2930*/  R2UR UR10, R21 ;  /* 0x00000000150a72ca */ /* 0x000fe200000e0000 */
[----:B------:R-:W-:Y:S01]  /*2940*/  UMOV UR15, 0x10000000 ;  /* 0x10000000000f7882 */ /* 0x000fe20000000000 */
[----:B------:R-:W-:Y:S01]  /*2950*/  R2UR UR8, R5 ;  /* 0x00000000050872ca */ /* 0x000fe200000e0000 */
[----:B------:R-:W-:Y:S01]  /*2960*/  IMAD R3, R6, 0x3000, R2 ;  /* 0x0000300006037824 */ /* 0x000fe200078e0202 */
[----:B------:R-:W-:Y:S01]  /*2970*/  R2UR UR9, R4 ;  /* 0x00000000040972ca */ /* 0x000fe200000e0000 */
[----:B------:R-:W-:Y:S01]  /*2980*/  VIADD R5, R6, 0x1 ;  /* 0x0000000106057836 */ /* 0x000fe20000000000 */
[----:B------:R-:W-:Y:S01]  /*2990*/  R2UR UR11, R16 ;  /* 0x00000000100b72ca */ /* 0x000fe200000e0000 */
[----:B------:R-:W-:Y:S01]  /*29a0*/  VIADD R7, R7, 0x200 ;  /* 0x0000020007077836 */ /* 0x000fe20000000000 */
[----:B------:R-:W-:Y:S01]  /*29b0*/  R2UR UR4, R3 ;  /* 0x00000000030472ca */ /* 0x000fe200000e0000 */
[----:B------:R-:W-:Y:S01]  /*29c0*/  VIADD R10, R10, 0x1 ;  /* 0x000000010a0a7836 */ /* 0x000fe20000000000 */
[----:B------:R-:W-:Y:S02]  /*29d0*/  R2UR UR12, R18 ;  /* 0x00000000120c72ca */ /* 0x000fe400000e0000 */
[----:B------:R-:W-:Y:S01]  /*29e0*/  R2UR UR13, R19 ;  /* 0x00000000130d72ca */ /* 0x000fe200000e0000 */
[----:B------:R-:W-:Y:S01]  /*29f0*/  UMOV UR6, UR10 ;  /* 0x0000000a00067c82 */ /* 0x000fe20008000000 */
[----:B------:R-:W-:Y:S01]  /*2a00*/  R2UR UR7, R15 ;  /* 0x000000000f0772ca */ /* 0x000fe200000e0000 */
[----:B------:R-:W-:Y:S01]  /*2a10*/  UIADD3 UR8, UPT, UPT, UR8, 0x8000, URZ ;  /* 0x0000800008087890 */ /* 0x000fe2000fffe0ff */
[----:B------:R-:W-:Y:S01]  /*2a20*/  ISETP.NE.AND P0, PT, R6, 0x5, PT ;  /* 0x000000050600780c */ /* 0x000fe20003f05270 */
[----:B------:R-:W-:Y:S03]  /*2a30*/  UMOV UR5, UR9 ;  /* 0x0000000900057c82 */ /* 0x000fe60008000000 */
[----:B------:R-:W-:Y:S01]  /*2a40*/  SEL R5, R5, RZ, P0 ;  /* 0x000000ff05057207 */ /* 0x000fe20000000000 */
[----:B------:R-:W-:Y:S01]  /*2a50*/  UIADD3 UR4, UPT, UPT, UR4, 0x20000, URZ ;  /* 0x0002000004047890 */ /* 0x000fe2000fffe0ff */
[----:B------:R-:W-:Y:S02]  /*2a60*/  ISETP.NE.AND P0, PT, R7, 0x1d00, PT ;  /* 0x00001d000700780c */ /* 0x000fe40003f05270 */
[----:B------:R2:W-:Y:S01]  /*2a70*/  UTMALDG.2D [UR8], [UR16], desc[UR14] ;  /* 0x00000e08100075b4 */ /* 0x0005e20008009000 */
[----:B------:R-:W-:Y:S05]  /*2a80*/  ISETP.NE.AND P1, PT, R5, RZ, PT ;  /* 0x000000ff0500720c */ /* 0x000fea0003f25270 */
[----:B------:R2:W-:Y:S01]  /*2a90*/  UTMALDG.2D [UR4], [UR12], desc[UR14] ;  /* 0x00000e040c0075b4 */ /* 0x0005e20008009000 */
[----:B------:R3:W-:Y:S02]  /*2aa0*/  SYNCS.ARRIVE.TRANS64 RZ, [R4+URZ], R14 ;  /* 0x0000000e04ff79a7 */ /* 0x0007e400080000ff */
[----:B---3--:R-:W-:Y:S04]  /*2ab0*/  SEL R14, RZ, 0x1, P1 ;  /* 0x00000001ff0e7807 */ /* 0x008fe80000800000 */
[----:B------:R-:W-:Y:S01]  /*2ac0*/  LOP3.LUT R14, R24, R14, RZ, 0x3c, !PT ;  /* 0x0000000e180e7212 */ /* 0x000fe200078e3cff */
[----:B--2---:R-:W-:Y:S06]  /*2ad0*/  @P0 BRA `(.L_x_41) ;  /* 0xfffffff400700947 */ /* 0x004fec000383ffff */
[----:B------:R-:W-:-:S13]  /*2ae0*/  ISETP.NE.AND P0, PT, R11, R8, PT ;  /* 0x000000080b00720c */ /* 0x000fda0003f05270 */
[----:B------:R-:W-:Y:S05]  /*2af0*/  @!P0 EXIT ;  /* 0x000000000000894d */ /* 0x000fea0003800000 */
[----:B------:R-:W-:-:S05]  /*2b00*/  IADD3 R11, PT, PT, R11, 0x1, RZ ;  /* 0x000000010b0b7810 */ /* 0x000fca0007ffe0ff */
[----:B------:R-:W-:Y:S01]  /*2b10*/  IMAD R0, R11, 0x90, R9 ;  /* 0x000000900b007824 */ /* 0x000fe200078e0209 */
[----:B------:R-:W-:Y:S06]  /*2b20*/  BRA `(.L_x_42) ;  /* 0xfffffff000f47947 */ /* 0x000fec000383ffff */
.L_x_23:
[----:B------:R-:W-:-:S04]  /*2b30*/  LOP3.LUT R0, R4, 0xfffffffc, RZ, 0xc0, !PT ;  /* 0xfffffffc04007812 */ /* 0x000fc800078ec0ff */
[----:B------:R-:W-:-:S13]  /*2b40*/  ISETP.NE.AND P0, PT, R0, 0x4, PT ;  /* 0x000000040000780c */ /* 0x000fda0003f05270 */
[----:B-1----:R-:W-:Y:S05]  /*2b50*/  @P0 EXIT ;  /* 0x000000000000094d */ /* 0x002fea0003800000 */
[----:B------:R-:W1:Y:S01]  /*2b60*/  S2R R0, SR_CgaCtaId ;  /* 0x0000000000007919 */ /* 0x000e620000008800 */
[----:B------:R-:W-:-:S04]  /*2b70*/  MOV R2, 0x400 ;  /* 0x0000040000027802 */ /* 0x000fc80000000f00 */
[----:B-1----:R-:W-:-:S05]  /*2b80*/  LEA R0, R0, R2, 0x18 ;  /* 0x0000000200007211 */ /* 0x002fca00078ec0ff */
[----:B------:R-:W1:Y:S02]  /*2b90*/  LDS R2, [R0+0x344b0] ;  /* 0x0344b00000027984 */ /* 0x000e640000000800 */
[----:B-1----:R-:W-:-:S13]  /*2ba0*/  ISETP.NE.AND P0, PT, R2, RZ, PT ;  /* 0x000000ff0200720c */ /* 0x002fda0003f05270 */
[----:B------:R-:W-:Y:S05]  /*2bb0*/  @!P0 BRA `(.L_x_43) ;  /* 0x0000000000048947 */ /* 0x000fea0003800000 */
[----:B------:R-:W-:Y:S05]  /*2bc0*/  BPT.TRAP 0x1 ;  /* 0x000000040000795c */ /* 0x000fea0000300000 */
.L_x_43:
[----:B------:R-:W1:Y:S01]  /*2bd0*/  S2UR UR4, SR_CTAID.X ;  /* 0x00000000000479c3 */ /* 0x000e620000002500 */
[----:B------:R-:W-:Y:S02]  /*2be0*/  IADD3 R3, PT, PT, R4, -0x4, RZ ;  /* 0xfffffffc04037810 */ /* 0x000fe40007ffe0ff */
[----:B-1----:R-:W-:-:S13]  /*2bf0*/  ISETP.LE.U32.AND P0, PT, R23, UR4, PT ;  /* 0x0000000417007c0c */ /* 0x002fda000bf03070 */
[----:B------:R-:W-:Y:S05]  /*2c00*/  @P0 BRA `(.L_x_44) ;  /* 0x0000001400600947 */ /* 0x000fea0003800000 */
[----:B------:R-:W-:Y:S02]  /*2c10*/  IMAD.U32 R34, RZ, RZ, UR4 ;  /* 0x00000004ff227e24 */ /* 0x000fe4000f8e00ff */
[----:B------:R-:W-:Y:S02]  /*2c20*/  IMAD.SHL.U32 R32, R21, 0x10, RZ ;  /* 0x0000001015207824 */ /* 0x000fe400078e00ff */
[----:B------:R-:W-:Y:S01]  /*2c30*/  IMAD R33, R3, 0x20, R21 ;  /* 0x0000002003217824 */ /* 0x000fe200078e0215 */
[----:B------:R-:W-:Y:S01]  /*2c40*/  LOP3.LUT R2, RZ, R34, RZ, 0x33, !PT ;  /* 0x00000022ff027212 */ /* 0x000fe200078e33ff */
[----:B------:R-:W-:Y:S01]  /*2c50*/  IMAD.MOV.U32 R22, RZ, RZ, RZ ;  /* 0x000000ffff167224 */ /* 0x000fe200078e00ff */
[----:B------:R-:W-:Y:S01]  /*2c60*/  LOP3.LUT R32, R32, 0x70, RZ, 0xc0, !PT ;  /* 0x0000007020207812 */ /* 0x000fe200078ec0ff */
[----:B------:R-:W-:Y:S01]  /*2c70*/  IMAD.MOV.U32 R21, RZ, RZ, -0x1 ;  /* 0xffffffffff157424 */ /* 0x000fe200078e00ff */
[----:B------:R-:W-:Y:S01]  /*2c80*/  PRMT R24, R34, 0x7610, R24 ;  /* 0x0000761022187816 */ /* 0x000fe20000000018 */
[----:B------:R-:W-:Y:S01]  /*2c90*/  IMAD.IADD R23, R23, 0x1, R2 ;  /* 0x0000000117177824 */ /* 0x000fe200078e0202 */
[C---:B------:R-:W-:Y:S01]  /*2ca0*/  LOP3.LUT R31, R32.reuse, 0x10, RZ, 0x3c, !PT ;  /* 0x00000010201f7812 */ /* 0x040fe200078e3cff */
[----:B------:R-:W-:Y:S01]  /*2cb0*/  IMAD.SHL.U32 R33, R33, 0x80, RZ ;  /* 0x0000008021217824 */ /* 0x000fe200078e00ff */
[C---:B------:R-:W-:Y:S01]  /*2cc0*/  LOP3.LUT R30, R32.reuse, 0x20, RZ, 0x3c, !PT ;  /* 0x00000020201e7812 */ /* 0x040fe200078e3cff */
[----:B------:R-:W-:Y:S01]  /*2cd0*/  IMAD.HI.U32 R23, R23, 0x38e38e39, RZ ;  /* 0x38e38e3917177827 */ /* 0x000fe200078e00ff */
[----:B------:R-:W-:-:S02]  /*2ce0*/  LOP3.LUT R29, R32, 0x30, RZ, 0x3c, !PT ;  /* 0x00000030201d7812 */ /* 0x000fc400078e3cff */
[C---:B------:R-:W-:Y:S02]  /*2cf0*/  LOP3.LUT R28, R32.reuse, 0x40, RZ, 0x3c, !PT ;  /* 0x00000040201c7812 */ /* 0x040fe400078e3cff */
[----:B------:R-:W-:Y:S02]  /*2d00*/  SHF.R.U32.HI R23, RZ, 0x5, R23 ;  /* 0x00000005ff177819 */ /* 0x000fe40000011617 */
[C---:B------:R-:W-:Y:S02]  /*2d10*/  LOP3.LUT R27, R32.reuse, 0x50, RZ, 0x3c, !PT ;  /* 0x00000050201b7812 */ /* 0x040fe400078e3cff */
[C---:B------:R-:W-:Y:S01]  /*2d20*/  LOP3.LUT R26, R32.reuse, 0x60, RZ, 0x3c, !PT ;  /* 0x00000060201a7812 */ /* 0x040fe200078e3cff */
[----:B------:R-:W-:Y:S01]  /*2d30*/  IMAD.MOV R23, RZ, RZ, -R23 ;  /* 0x000000ffff177224 */ /* 0x000fe200078e0a17 */
[----:B------:R-:W-:-:S07]  /*2d40*/  LOP3.LUT R25, R32, 0x70, RZ, 0x3c, !PT ;  /* 0x0000007020197812 */ /* 0x000fce00078e3cff */
.L_x_55:
[----:B------:R-:W-:Y:S01]  /*2d50*/  IMAD.HI.U32 R41, R34, -0x45d1745d, RZ ;  /* 0xba2e8ba322297827 */ /* 0x000fe200078e00ff */
[----:B------:R-:W-:Y:S05]  /*2d60*/  YIELD ;  /* 0x0000000000007946 */ /* 0x000fea0003800000 */
[----:B------:R-:W-:Y:S01]  /*2d70*/  SHF.R.U32.HI R41, RZ, 0x8, R41 ;  /* 0x00000008ff297819 */ /* 0x000fe20000011629 */
[----:B------:R-:W-:Y:S01]  /*2d80*/  VIADD R23, R23, 0x1 ;  /* 0x0000000117177836 */ /* 0x000fe20000000000 */
[----:B------:R-:W-:Y:S01]  /*2d90*/  ISETP.NE.AND P2, PT, R3, RZ, PT ;  /* 0x000000ff0300720c */ /* 0x000fe20003f45270 */
[----:B------:R-:W-:Y:S01]  /*2da0*/  VIADD R21, R21, 0x1 ;  /* 0x0000000115157836 */ /* 0x000fe20000000000 */
[C---:B-1----:R-:W-:Y:S01]  /*2db0*/  PRMT R2, R41.reuse, 0x9910, RZ ;  /* 0x0000991029027816 */ /* 0x042fe200000000ff */
[----:B------:R-:W-:Y:S01]  /*2dc0*/  IMAD R44, R41, -0x10, R20 ;  /* 0xfffffff0292c7824 */ /* 0x000fe200078e0214 */
[----:B------:R-:W-:-:S03]  /*2dd0*/  ISETP.NE.AND P0, PT, R23, 0x1, PT ;  /* 0x000000011700780c */ /* 0x000fc60003f05270 */
[----:B------:R-:W-:Y:S01]  /*2de0*/  IMAD R2, R2, 0x160, RZ ;  /* 0x0000016002027824 */ /* 0x000fe200078e02ff */
[----:B------:R-:W-:-:S03]  /*2df0*/  VIMNMX.U32 R44, PT, PT, R44, 0x10, PT ;  /* 0x000000102c2c7848 */ /* 0x000fc60003fe0000 */
[----:B------:R-:W-:Y:S01]  /*2e00*/  IMAD.MOV R43, RZ, RZ, -R2 ;  /* 0x000000ffff2b7224 */ /* 0x000fe200078e0a02 */
[----:B------:R-:W-:Y:S01]  /*2e10*/  MOV R2, 0x2e70 ;  /* 0x00002e7000027802 */ /* 0x000fe20000000f00 */
[----:B------:R-:W-:-:S03]  /*2e20*/  IMAD.MOV.U32 R10, RZ, RZ, R44 ;  /* 0x000000ffff0a7224 */ /* 0x000fc600078e002c */
[----:B------:R-:W-:-:S05]  /*2e30*/  PRMT R43, R43, 0x7710, RZ ;  /* 0x000077102b2b7816 */ /* 0x000fca00000000ff */
[----:B------:R-:W-:-:S05]  /*2e40*/  IMAD.IADD R43, R43, 0x1, R24 ;  /* 0x000000012b2b7824 */ /* 0x000fca00078e0218 */
[----:B------:R-:W-:Y:S02]  /*2e50*/  LOP3.LUT R6, R43, 0xffff, RZ, 0xc0, !PT ;  /* 0x0000ffff2b067812 */ /* 0x000fe400078ec0ff */
[----:B------:R-:W-:Y:S05]  /*2e60*/  CALL.REL.NOINC `($__internal_3_$__cuda_sm20_div_u16) ;  /* 0x0000001800947944 */ /* 0x000fea0003c00000 */
[C---:B------:R-:W-:Y:S01]  /*2e70*/  IMAD.SHL.U32 R2, R21.reuse, 0x8, RZ ;  /* 0x0000000815027824 */ /* 0x040fe200078e00ff */
[----:B------:R-:W-:Y:S02]  /*2e80*/  SHF.R.U32.HI R4, RZ, 0x1, R21 ;  /* 0x00000001ff047819 */ /* 0x000fe40000011615 */
[----:B------:R-:W-:Y:S02]  /*2e90*/  LOP3.LUT R35, R21, 0x1, RZ, 0xc0, !PT ;  /* 0x0000000115237812 */ /* 0x000fe400078ec0ff */
[----:B------:R-:W-:Y:S02]  /*2ea0*/  LOP3.LUT R2, R2, 0x8, RZ, 0xc0, !PT ;  /* 0x0000000802027812 */ /* 0x000fe400078ec0ff */
[----:B------:R-:W-:Y:S01]  /*2eb0*/  LOP3.LUT R4, R4, 0x1, RZ, 0xc0, !PT ;  /* 0x0000000104047812 */ /* 0x000fe200078ec0ff */
[----:B------:R-:W-:Y:S02]  /*2ec0*/  IMAD R35, R35, 0xc0, RZ ;  /* 0x000000c023237824 */ /* 0x000fe400078e02ff */
[----:B------:R-:W-:-:S02]  /*2ed0*/  IMAD.IADD R2, R0, 0x1, R2 ;  /* 0x0000000100027824 */ /* 0x000fc400078e0202 */
[----:B------:R-:W-:-:S04]  /*2ee0*/  IMAD.U32 R4, R4, -0x80000000, RZ ;  /* 0x8000000004047824 */ /* 0x000fc800078e00ff */
[----:B------:R-:W1:Y:S02]  /*2ef0*/  SYNCS.PHASECHK.TRANS64.TRYWAIT P1, [R2+URZ+0x34490], R4 ;  /* 0x03449004020075a7 */ /* 0x000e6400080211ff */
[----:B-1----:R-:W-:Y:S05]  /*2f00*/  @!P1 BRA `(.L_x_45) ;  /* 0x0000001800309947 */ /* 0x002fea0003800000 */
.L_x_78:
[----:B------:R-:W-:Y:S01]  /*2f10*/  NOP ;  /* 0x0000000000007918 */ /* 0x000fe20000000000 */
[----:B------:R-:W-:Y:S05]  /*2f20*/  @P2 BRA `(.L_x_46) ;  /* 0x0000000000042947 */ /* 0x000fea0003800000 */
[----:B------:R-:W-:-:S04]  /*2f30*/  DEPBAR.LE SB0, 0x1 ;  /* 0x000080400000791a */ /* 0x000fc80000000000 */
.L_x_46:
[----:B------:R-:W-:Y:S05]  /*2f40*/  WARPSYNC.ALL ;  /* 0x0000000000007948 */ /* 0x000fea0003800000 */
[----:B------:R-:W-:Y:S01]  /*2f50*/  NOP ;  /* 0x0000000000007918 */ /* 0x000fe20000000000 */
[----:B------:R-:W-:Y:S01]  /*2f60*/  BAR.SYNC.DEFER_BLOCKING 0x8, 0x80 ;  /* 0x0202000000007b1d */ /* 0x000fe20000010000 */
[C---:B------:R-:W-:Y:S01]  /*2f70*/  R2UR UR5, R35.reuse ;  /* 0x00000000230572ca */ /* 0x040fe200000e0000 */
[----:B------:R-:W-:Y:S01]  /*2f80*/  IMAD R42, R22, 0x4000, R33 ;  /* 0x00004000162a7824 */ /* 0x000fe200078e0221 */
[----:B------:R-:W-:Y:S02]  /*2f90*/  R2UR UR4, R35 ;  /* 0x00000000230472ca */ /* 0x000fe400000e0000 */
[----:B------:R-:W-:-:S02]  /*2fa0*/  PRMT R44, R44, 0x9910, RZ ;  /* 0x000099102c2c7816 */ /* 0x000fc400000000ff */
[----:B------:R-:W-:-:S07]  /*2fb0*/  ISETP.NE.AND P1, PT, R3, RZ, PT ;  /* 0x000000ff0300720c */ /* 0x000fce0003f25270 */
[----:B------:R-:W2:Y:S01]  /*2fc0*/  LDTM.x8 R12, tmem[UR5] ;  /* 0x00000005000c79ee */ /* 0x000ea200081c0000 */
[C---:B------:R-:W-:Y:S01]  /*2fd0*/  R2UR UR5, R35.reuse ;  /* 0x00000000230572ca */ /* 0x040fe200000e0000 */
[----:B------:R-:W-:Y:S01]  /*2fe0*/  NOP ;  /* 0x0000000000007918 */ /* 0x000fe20000000000 */
[----:B-12---:R-:W1:Y:S01]  /*2ff0*/  LDTM.x8 R4, tmem[UR4+0x8] ;  /* 0x00000804000479ee */ /* 0x006e6200081c0000 */
[----:B------:R-:W-:Y:S02]  /*3000*/  R2UR UR4, R35 ;  /* 0x00000000230472ca */ /* 0x000fe400000e0000 */
[----:B------:R-:W-:Y:S02]  /*3010*/  F2FP.BF16.F32.PACK_AB R12, R13, R12 ;  /* 0x0000000c0d0c723e */ /* 0x000fe400000010ff */
[----:B------:R-:W-:Y:S02]  /*3020*/  F2FP.BF16.F32.PACK_AB R13, R15, R14 ;  /* 0x0000000e0f0d723e */ /* 0x000fe400000010ff */
[----:B------:R-:W-:-:S02]  /*3030*/  F2FP.BF16.F32.PACK_AB R14, R17, R16 ;  /* 0x00000010110e723e */ /* 0x000fc400000010ff */
[----:B------:R-:W-:Y:S02]  /*3040*/  F2FP.BF16.F32.PACK_AB R15, R19, R18 ;  /* 0x00000012130f723e */ /* 0x000fe400000010ff */
[----:B------:R-:W-:Y:S02]  /*3050*/  IADD3 R16, PT, PT, R0, R42, R32 ;  /* 0x0000002a00107210 */ /* 0x000fe40007ffe020 */
[----:B-1----:R-:W-:Y:S02]  /*3060*/  F2FP.BF16.F32.PACK_AB R4, R5, R4 ;  /* 0x000000040504723e */ /* 0x002fe400000010ff */
[----:B------:R-:W-:Y:S01]  /*3070*/  F2FP.BF16.F32.PACK_AB R5, R7, R6 ;  /* 0x000000060705723e */ /* 0x000fe200000010ff */
[----:B------:R1:W-:Y:S01]  /*3080*/  STS.128 [R16], R12 ;  /* 0x0000000c10007388 */ /* 0x0003e20000000c00 */
[----:B------:R-:W-:Y:S01]  /*3090*/  F2FP.BF16.F32.PACK_AB R6, R9, R8 ;  /* 0x000000080906723e */ /* 0x000fe200000010ff */
[----:B------:R-:W-:Y:S01]  /*30a0*/  NOP ;  /* 0x0000000000007918 */ /* 0x000fe20000000000 */
[----:B------:R-:W-:-:S02]  /*30b0*/  F2FP.BF16.F32.PACK_AB R7, R11, R10 ;  /* 0x0000000a0b07723e */ /* 0x000fc400000010ff */
[----:B------:R-:W-:-:S05]  /*30c0*/  IADD3 R8, PT, PT, R0, R42, R31 ;  /* 0x0000002a00087210 */ /* 0x000fca0007ffe01f */
[----:B------:R2:W-:Y:S01]  /*30d0*/  STS.128 [R8], R4 ;  /* 0x0000000408007388 */ /* 0x0005e20000000c00 */
[----:B-1----:R-:W2:Y:S01]  /*30e0*/  LDTM.x8 R12, tmem[UR5+0x10] ;  /* 0x00001005000c79ee */ /* 0x002ea200081c0000 */
[----:B------:R-:W-:Y:S01]  /*30f0*/  NOP ;  /* 0x0000000000007918 */ /* 0x000fe20000000000 */
[C---:B------:R-:W-:Y:S01]  /*3100*/  R2UR UR5, R35.reuse ;  /* 0x00000000230572ca */ /* 0x040fe200000e0000 */
[----:B--2---:R-:W1:Y:S01]  /*3110*/  LDTM.x8 R4, tmem[UR4+0x18] ;  /* 0x00001804000479ee */ /* 0x004e6200081c0000 */
        /* <DEDUP_REMOVED lines=23> */
[----:B-1----:R-:W-:Y:S02]  /*3290*/  F2FP.BF16.F32.PACK_AB R36, R5, R4 ;  /* 0x000000040524723e */ /* 0x002fe400000010ff */
[C---:B------:R-:W-:Y:S02]  /*32a0*/  IADD3 R4, PT, PT, R0.reuse, R42, R28 ;  /* 0x0000002a00047210 */ /* 0x040fe40007ffe01c */
[----:B------:R-:W-:Y:S02]  /*32b0*/  F2FP.BF16.F32.PACK_AB R37, R7, R6 ;  /* 0x000000060725723e */ /* 0x000fe400000010ff */
[----:B------:R-:W-:Y:S01]  /*32c0*/  F2FP.BF16.F32.PACK_AB R38, R9, R8 ;  /* 0x000000080926723e */ /* 0x000fe200000010ff */
[----:B------:R1:W-:Y:S01]  /*32d0*/  STS.128 [R4], R12 ;  /* 0x0000000c04007388 */ /* 0x0003e20000000c00 */
[----:B------:R-:W-:Y:S01]  /*32e0*/  F2FP.BF16.F32.PACK_AB R39, R11, R10 ;  /* 0x0000000a0b27723e */ /* 0x000fe200000010ff */
[----:B------:R-:W-:Y:S01]  /*32f0*/  NOP ;  /* 0x0000000000007918 */ /* 0x000fe20000000000 */
[----:B------:R-:W-:-:S05]  /*3300*/  IADD3 R5, PT, PT, R0, R42, R27 ;  /* 0x0000002a00057210 */ /* 0x000fca0007ffe01b */
[----:B------:R2:W-:Y:S01]  /*3310*/  STS.128 [R5], R36 ;  /* 0x0000002405007388 */ /* 0x0005e20000000c00 */
[----:B-1----:R-:W2:Y:S01]  /*3320*/  LDTM.x8 R12, tmem[UR5+0x30] ;  /* 0x00003005000c79ee */ /* 0x002ea200081c0000 */
[----:B------:R-:W-:Y:S01]  /*3330*/  NOP ;  /* 0x0000000000007918 */ /* 0x000fe20000000000 */
[----:B--2---:R-:W1:Y:S01]  /*3340*/  LDTM.x8 R4, tmem[UR4+0x38] ;  /* 0x00003804000479ee */ /* 0x004e6200081c0000 */
[----:B------:R-:W-:Y:S01]  /*3350*/  PRMT R36, R40, 0x9910, RZ ;  /* 0x0000991028247816 */ /* 0x000fe200000000ff */
[----:B------:R-:W-:-:S04]  /*3360*/  IMAD.MOV.U32 R37, RZ, RZ, R44 ;  /* 0x000000ffff257224 */ /* 0x000fc800078e002c */
[----:B------:R-:W-:Y:S01]  /*3370*/  IMAD R36, R36, R37, RZ ;  /* 0x0000002524247224 */ /* 0x000fe200078e02ff */
[----:B------:R-:W-:-:S03]  /*3380*/  LOP3.LUT R37, R40, 0xffff, RZ, 0xc0, !PT ;  /* 0x0000ffff28257812 */ /* 0x000fc600078ec0ff */
[----:B------:R-:W-:Y:S02]  /*3390*/  IMAD.MOV R36, RZ, RZ, -R36 ;  /* 0x000000ffff247224 */ /* 0x000fe400078e0a24 */
[----:B------:R-:W-:-:S03]  /*33a0*/  IMAD R37, R37, 0xc0, RZ ;  /* 0x000000c025257824 */ /* 0x000fc600078e02ff */
[----:B------:R-:W-:Y:S02]  /*33b0*/  PRMT R36, R36, 0x7710, RZ ;  /* 0x0000771024247816 */ /* 0x000fe400000000ff */
[----:B------:R-:W-:Y:S02]  /*33c0*/  F2FP.BF16.F32.PACK_AB R12, R13, R12 ;  /* 0x0000000c0d0c723e */ /* 0x000fe400000010ff */
[----:B------:R-:W-:Y:S01]  /*33d0*/  F2FP.BF16.F32.PACK_AB R13, R15, R14 ;  /* 0x0000000e0f0d723e */ /* 0x000fe200000010ff */
[----:B------:R-:W-:Y:S01]  /*33e0*/  IMAD.IADD R43, R43, 0x1, R36 ;  /* 0x000000012b2b7824 */ /* 0x000fe200078e0224 */
[----:B------:R-:W-:Y:S02]  /*33f0*/  F2FP.BF16.F32.PACK_AB R14, R17, R16 ;  /* 0x00000010110e723e */ /* 0x000fe400000010ff */
[----:B------:R-:W-:Y:S02]  /*3400*/  F2FP.BF16.F32.PACK_AB R15, R19, R18 ;  /* 0x00000012130f723e */ /* 0x000fe400000010ff */
[----:B-1----:R-:W-:-:S02]  /*3410*/  F2FP.BF16.F32.PACK_AB R4, R5, R4 ;  /* 0x000000040504723e */ /* 0x002fc400000010ff */
[----:B------:R-:W-:Y:S02]  /*3420*/  F2FP.BF16.F32.PACK_AB R5, R7, R6 ;  /* 0x000000060705723e */ /* 0x000fe400000010ff */
[----:B------:R-:W-:Y:S02]  /*3430*/  F2FP.BF16.F32.PACK_AB R6, R9, R8 ;  /* 0x000000080906723e */ /* 0x000fe400000010ff */
[C---:B------:R-:W-:Y:S02]  /*3440*/  IADD3 R8, PT, PT, R0.reuse, R42, R26 ;  /* 0x0000002a00087210 */ /* 0x040fe40007ffe01a */
[----:B------:R-:W-:Y:S02]  /*3450*/  F2FP.BF16.F32.PACK_AB R7, R11, R10 ;  /* 0x0000000a0b07723e */ /* 0x000fe400000010ff */
[----:B------:R-:W-:Y:S01]  /*3460*/  IADD3 R42, PT, PT, R0, R42, R25 ;  /* 0x0000002a002a7210 */ /* 0x000fe20007ffe019 */
[----:B------:R1:W-:Y:S01]  /*3470*/  STS.128 [R8], R12 ;  /* 0x0000000c08007388 */ /* 0x0003e20000000c00 */
[----:B------:R-:W-:Y:S01]  /*3480*/  NOP ;  /* 0x0000000000007918 */ /* 0x000fe20000000000 */
[----:B------:R-:W-:-:S02]  /*3490*/  LOP3.LUT R43, R43, 0xffff, RZ, 0xc0, !PT ;  /* 0x0000ffff2b2b7812 */ /* 0x000fc400078ec0ff */
[----:B------:R1:W-:Y:S03]  /*34a0*/  STS.128 [R42], R4 ;  /* 0x000000042a007388 */ /* 0x0003e60000000c00 */
[----:B------:R-:W-:Y:S01]  /*34b0*/  IMAD R38, R41, 0x10, R43 ;  /* 0x0000001029267824 */ /* 0x000fe200078e022b */
[----:B------:R2:W-:Y:S06]  /*34c0*/  MEMBAR.ALL.CTA ;  /* 0x0000000000007992 */ /* 0x0005ec0000008000 */
[----:B--2---:R-:W2:Y:S01]  /*34d0*/  FENCE.VIEW.ASYNC.S ;  /* 0x00000000000073c6 */ /* 0x004ea20000000000 */
[----:B------:R-:W-:Y:S01]  /*34e0*/  IMAD.SHL.U32 R38, R38, 0x80, RZ ;  /* 0x0000008026267824 */ /* 0x000fe200078e00ff */
[----:B--2---:R-:W-:Y:S06]  /*34f0*/  BAR.SYNC.DEFER_BLOCKING 0x8, 0x80 ;  /* 0x0202000000007b1d */ /* 0x004fec0000010000 */
[----:B------:R-:W-:Y:S05]  /*3500*/  @P1 BRA `(.L_x_47) ;  /* 0x0000000000381947 */ /* 0x000fea0003800000 */
[----:B------:R-:W-:Y:S01]  /*3510*/  ELECT P2, URZ, PT ;  /* 0x0000000000ff782f */ /* 0x000fe20003840000 */
[----:B------:R-:W-:-:S12]  /*3520*/  BSSY.RECONVERGENT B0, `(.L_x_47) ;  /* 0x000000c000007945 */ /* 0x000fd80003800200 */
[----:B------:R-:W-:Y:S05]  /*3530*/  @!P2 BRA `(.L_x_48) ;  /* 0x000000000028a947 */ /* 0x000fea0003800000 */
[----:B------:R-:W2:Y:S01]  /*3540*/  LDCU.64 UR8, c[0x0][0x348] ;  /* 0x00006900ff0877ac */ /* 0x000ea20008000a00 */
[----:B------:R-:W-:Y:S02]  /*3550*/  R2UR UR7, R22 ;  /* 0x00000000160772ca */ /* 0x000fe400000e0000 */
[----:B------:R-:W-:Y:S02]  /*3560*/  R2UR UR4, R0 ;  /* 0x00000000000472ca */ /* 0x000fe400000e0000 */
[----:B------:R-:W-:Y:S02]  /*3570*/  R2UR UR5, R37 ;  /* 0x00000000250572ca */ /* 0x000fe400000e0000 */
[----:B------:R-:W-:-:S09]  /*3580*/  R2UR UR6, R38 ;  /* 0x00000000260672ca */ /* 0x000fd200000e0000 */
[----:B------:R-:W-:Y:S02]  /*3590*/  ULEA UR4, UR7, UR4, 0xe ;  /* 0x0000000407047291 */ /* 0x000fe4000f8e70ff */
[----:B--2---:R-:W-:-:S04]  /*35a0*/  UIADD3 UR8, UP0, UPT, UR8, 0x240, URZ ;  /* 0x0000024008087890 */ /* 0x004fc8000ff1e0ff */
[----:B------:R-:W-:-:S09]  /*35b0*/  UIADD3.X UR9, UPT, UPT, URZ, UR9, URZ, UP0, !UPT ;  /* 0x00000009ff097290 */ /* 0x000fd200087fe4ff */
[----:B------:R2:W-:Y:S02]  /*35c0*/  UTMASTG.2D [UR4], [UR8] ;  /* 0x00000004080073b5 */ /* 0x0005e40008008000 */
[----:B--2---:R0:W-:Y:S02]  /*35d0*/  UTMACMDFLUSH ;  /* 0x00000000000079b7 */ /* 0x0041e40000000000 */
.L_x_48:
[----:B------:R-:W-:Y:S05]  /*35e0*/  BSYNC.RECONVERGENT B0 ;  /* 0x0000000000007941 */ /* 0x000fea0003800200 */
.L_x_47:
[----:B------:R-:W-:Y:S05]  /*35f0*/  @P1 BRA `(.L_x_49) ;  /* 0x0000000000041947 */ /* 0x000fea0003800000 */
[----:B------:R-:W-:-:S04]  /*3600*/  DEPBAR.LE SB0, 0x1 ;  /* 0x000080400000791a */ /* 0x000fc80000000000 */
.L_x_49:
[----:B------:R-:W-:Y:S01]  /*3610*/  BAR.SYNC.DEFER_BLOCKING 0x8, 0x80 ;  /* 0x0202000000007b1d */ /* 0x000fe20000010000 */
[C---:B------:R-:W-:Y:S02]  /*3620*/  R2UR UR5, R35.reuse ;  /* 0x00000000230572ca */ /* 0x040fe400000e0000 */
[----:B------:R-:W-:Y:S02]  /*3630*/  R2UR UR4, R35 ;  /* 0x00000000230472ca */ /* 0x000fe400000e0000 */
[----:B------:R-:W-:-:S04]  /*3640*/  LOP3.LUT R36, R22, 0x1, RZ, 0xc0, !PT ;  /* 0x0000000116247812 */ /* 0x000fc800078ec0ff */
[----:B------:R-:W-:-:S05]  /*3650*/  LOP3.LUT R22, R36, 0x1, RZ, 0x3c, !PT ;  /* 0x0000000124167812 */ /* 0x000fca00078e3cff */
[----:B-1----:R-:W1:Y:S01]  /*3660*/  LDTM.x8 R12, tmem[UR5+0x40] ;  /* 0x00004005000c79ee */ /* 0x002e6200081c0000 */
[----:B------:R-:W-:Y:S01]  /*3670*/  IMAD R39, R22, 0x4000, R33 ;  /* 0x0000400016277824 */ /* 0x000fe200078e0221 */
[----:B------:R-:W-:Y:S01]  /*3680*/  NOP ;  /* 0x0000000000007918 */ /* 0x000fe20000000000 */
[----:B-1----:R-:W1:Y:S01]  /*3690*/  LDTM.x8 R4, tmem[UR4+0x48] ;  /* 0x00004804000479ee */ /* 0x002e6200081c0000 */
[----:B------:R-:W-:Y:S02]  /*36a0*/  F2FP.BF16.F32.PACK_AB R12, R13, R12 ;  /* 0x0000000c0d0c723e */ /* 0x000fe400000010ff */
[----:B------:R-:W-:Y:S02]  /*36b0*/  F2FP.BF16.F32.PACK_AB R13, R15, R14 ;  /* 0x0000000e0f0d723e */ /* 0x000fe400000010ff */
[----:B------:R-:W-:Y:S02]  /*36c0*/  F2FP.BF16.F32.PACK_AB R14, R17, R16 ;  /* 0x00000010110e723e */ /* 0x000fe400000010ff */
[----:B------:R-:W-:-:S02]  /*36d0*/  F2FP.BF16.F32.PACK_AB R15, R19, R18 ;  /* 0x00000012130f723e */ /* 0x000fc400000010ff */
[CC--:B------:R-:W-:Y:S02]  /*36e0*/  IADD3 R16, PT, PT, R0.reuse, R39.reuse, R32 ;  /* 0x0000002700107210 */ /* 0x0c0fe40007ffe020 */
[----:B-1----:R-:W-:Y:S02]  /*36f0*/  F2FP.BF16.F32.PACK_AB R4, R5, R4 ;  /* 0x000000040504723e */ /* 0x002fe400000010ff */
[----:B------:R-:W-:Y:S01]  /*3700*/  F2FP.BF16.F32.PACK_AB R5, R7, R6 ;  /* 0x000000060705723e */ /* 0x000fe200000010ff */
[----:B------:R1:W-:Y:S01]  /*3710*/  STS.128 [R16], R12 ;  /* 0x0000000c10007388 */ /* 0x0003e20000000c00 */
[----:B------:R-:W-:Y:S01]  /*3720*/  F2FP.BF16.F32.PACK_AB R6, R9, R8 ;  /* 0x000000080906723e */ /* 0x000fe200000010ff */
[----:B------:R-:W-:Y:S01]  /*3730*/  NOP ;  /* 0x0000000000007918 */ /* 0x000fe20000000000 */
[----:B------:R-:W-:Y:S02]  /*3740*/  F2FP.BF16.F32.PACK_AB R7, R11, R10 ;  /* 0x0000000a0b07723e */ /* 0x000fe400000010ff */
[----:B------:R-:W-:-:S05]  /*3750*/  IADD3 R8, PT, PT, R0, R39, R31 ;  /* 0x0000002700087210 */ /* 0x000fca0007ffe01f */
[----:B------:R2:W-:Y:S01]  /*3760*/  STS.128 [R8], R4 ;  /* 0x0000000408007388 */ /* 0x0005e20000000c00 */
[----:B-1----:R-:W2:Y:S01]  /*3770*/  LDTM.x8 R12, tmem[UR5+0x50] ;  /* 0x00005005000c79ee */ /* 0x002ea200081c0000 */
[----:B------:R-:W-:Y:S01]  /*3780*/  NOP ;  /* 0x0000000000007918 */ /* 0x000fe20000000000 */
[----:B--2---:R-:W1:Y:S01]  /*3790*/  LDTM.x8 R4, tmem[UR4+0x58] ;  /* 0x00005804000479ee */ /* 0x004e6200081c0000 */
        /* <DEDUP_REMOVED lines=36> */
[----:B-1----:R-:W-:Y:S02]  /*39e0*/  F2FP.BF16.F32.PACK_AB R4, R5, R4 ;  /* 0x000000040504723e */ /* 0x002fe400000010ff */
[----:B------:R-:W-:Y:S02]  /*39f0*/  F2FP.BF16.F32.PACK_AB R5, R7, R6 ;  /* 0x000000060705723e */ /* 0x000fe400000010ff */
[----:B------:R-:W-:Y:S02]  /*3a00*/  F2FP.BF16.F32.PACK_AB R6, R9, R8 ;  /* 0x000000080906723e */ /* 0x000fe400000010ff */
[CC--:B------:R-:W-:Y:S02]  /*3a10*/  IADD3 R8, PT, PT, R0.reuse, R39.reuse, R26 ;  /* 0x0000002700087210 */ /* 0x0c0fe40007ffe01a */
[----:B------:R-:W-:Y:S02]  /*3a20*/  F2FP.BF16.F32.PACK_AB R7, R11, R10 ;  /* 0x0000000a0b07723e */ /* 0x000fe400000010ff */
[----:B------:R-:W-:Y:S01]  /*3a30*/  IADD3 R39, PT, PT, R0, R39, R25 ;  /* 0x0000002700277210 */ /* 0x000fe20007ffe019 */
[----:B------:R1:W-:Y:S01]  /*3a40*/  STS.128 [R8], R40 ;  /* 0x0000002808007388 */ /* 0x0003e20000000c00 */
[----:B------:R-:W-:-:S03]  /*3a50*/  NOP ;  /* 0x0000000000007918 */ /* 0x000fc60000000000 */
[----:B------:R1:W-:Y:S01]  /*3a60*/  STS.128 [R39], R4 ;  /* 0x0000000427007388 */ /* 0x0003e20000000c00 */
[----:B------:R2:W-:Y:S06]  /*3a70*/  MEMBAR.ALL.CTA ;  /* 0x0000000000007992 */ /* 0x0005ec0000008000 */
[----:B--2---:R-:W2:Y:S02]  /*3a80*/  FENCE.VIEW.ASYNC.S ;  /* 0x00000000000073c6 */ /* 0x004ea40000000000 */
        /* <DEDUP_REMOVED lines=11> */
[----:B--2---:R-:W-:Y:S02]  /*3b40*/  UIADD3 UR8, UP0, UPT, UR8, 0x240, URZ ;  /* 0x0000024008087890 */ /* 0x004fe4000ff1e0ff */
[----:B------:R-:W-:Y:S02]  /*3b50*/  UIADD3 UR5, UPT, UPT, UR5, 0x40, URZ ;  /* 0x0000004005057890 */ /* 0x000fe4000fffe0ff */
[----:B------:R-:W-:-:S09]  /*3b60*/  UIADD3.X UR9, UPT, UPT, URZ, UR9, URZ, UP0, !UPT ;  /* 0x00000009ff097290 */ /* 0x000fd200087fe4ff */
[----:B------:R2:W-:Y:S02]  /*3b70*/  UTMASTG.2D [UR4], [UR8] ;  /* 0x00000004080073b5 */ /* 0x0005e40008008000 */
[----:B--2---:R0:W-:Y:S02]  /*3b80*/  UTMACMDFLUSH ;  /* 0x00000000000079b7 */ /* 0x0041e40000000000 */
.L_x_52:
[----:B------:R-:W-:Y:S05]  /*3b90*/  BSYNC.RECONVERGENT B0 ;  /* 0x0000000000007941 */ /* 0x000fea0003800200 */
.L_x_51:
[----:B------:R-:W-:-:S04]  /*3ba0*/  DEPBAR.LE SB0, 0x1 ;  /* 0x000080400000791a */ /* 0x000fc80000000000 */
.L_x_50:
[----:B------:R-:W-:Y:S01]  /*3bb0*/  BAR.SYNC.DEFER_BLOCKING 0x8, 0x80 ;  /* 0x0202000000007b1d */ /* 0x000fe20000010000 */
[C---:B------:R-:W-:Y:S01]  /*3bc0*/  R2UR UR5, R35.reuse ;  /* 0x00000000230572ca */ /* 0x040fe200000e0000 */
[----:B-1----:R-:W-:Y:S01]  /*3bd0*/  IMAD R39, R36, 0x4000, R33 ;  /* 0x0000400024277824 */ /* 0x002fe200078e0221 */
[----:B------:R-:W-:Y:S01]  /*3be0*/  R2UR UR4, R35 ;  /* 0x00000000230472ca */ /* 0x000fe200000e0000 */
[----:B------:R-:W-:-:S05]  /*3bf0*/  VIADD R2, R2, 0x344a0 ;  /* 0x000344a002027836 */ /* 0x000fca0000000000 */
[----:B------:R-:W-:-:S05]  /*3c00*/  PRMT R2, RZ, 0x654, R2 ;  /* 0x00000654ff027816 */ /* 0x000fca0000000002 */
[----:B------:R-:W1:Y:S01]  /*3c10*/  LDTM.x8 R12, tmem[UR5+0x80] ;  /* 0x00008005000c79ee */ /* 0x000e6200081c0000 */
[----:B------:R-:W-:Y:S01]  /*3c20*/  NOP ;  /* 0x0000000000007918 */ /* 0x000fe20000000000 */
[----:B-1----:R-:W1:Y:S01]  /*3c30*/  LDTM.x8 R4, tmem[UR4+0x88] ;  /* 0x00008804000479ee */ /* 0x002e6200081c0000 */
[----:B------:R-:W-:Y:S02]  /*3c40*/  F2FP.BF16.F32.PACK_AB R12, R13, R12 ;  /* 0x0000000c0d0c723e */ /* 0x000fe400000010ff */
[----:B------:R-:W-:Y:S02]  /*3c50*/  F2FP.BF16.F32.PACK_AB R13, R15, R14 ;  /* 0x0000000e0f0d723e */ /* 0x000fe400000010ff */
[----:B------:R-:W-:Y:S02]  /*3c60*/  F2FP.BF16.F32.PACK_AB R14, R17, R16 ;  /* 0x00000010110e723e */ /* 0x000fe400000010ff */
[----:B------:R-:W-:Y:S02]  /*3c70*/  F2FP.BF16.F32.PACK_AB R15, R19, R18 ;  /* 0x00000012130f723e */ /* 0x000fe400000010ff */
[----:B------:R-:W-:-:S02]  /*3c80*/  IADD3 R16, PT, PT, R0, R39, R32 ;  /* 0x0000002700107210 */ /* 0x000fc40007ffe020 */
        /* <DEDUP_REMOVED lines=56> */
[----:B------:R-:W-:Y:S01]  /*4010*/  NOP ;  /* 0x0000000000007918 */ /* 0x000fe20000000000 */
[----:B------:R1:W-:Y:S01]  /*4020*/  SYNCS.ARRIVE.TRANS64.RED.A1T0 RZ, [R2+URZ], RZ ;  /* 0x000000ff02ff79a7 */ /* 0x0003e200081004ff */
        /* <DEDUP_REMOVED lines=18> */
.L_x_54:
[----:B------:R-:W-:Y:S05]  /*4150*/  BSYNC.RECONVERGENT B0 ;  /* 0x0000000000007941 */ /* 0x000fea0003800200 */
.L_x_53:
[----:B------:R-:W-:Y:S02]  /*4160*/  IADD3 R24, PT, PT, R24, 0x90, RZ ;  /* 0x0000009018187810 */ /* 0x000fe40007ffe0ff */
[----:B------:R-:W-:Y:S01]  /*4170*/  IADD3 R34, PT, PT, R34, 0x90, RZ ;  /* 0x0000009022227810 */ /* 0x000fe20007ffe0ff */
[----:B------:R-:W-:Y:S06]  /*4180*/  @P0 BRA `(.L_x_55) ;  /* 0xffffffe800f00947 */ /* 0x000fec000383ffff */
.L_x_44:
[----:B------:R-:W-:-:S13]  /*4190*/  ISETP.NE.AND P0, PT, R3, 0x3, PT ;  /* 0x000000030300780c */ /* 0x000fda0003f05270 */
[----:B------:R-:W-:Y:S05]  /*41a0*/  @P0 EXIT ;  /* 0x000000000000094d */ /* 0x000fea0003800000 */
[----:B------:R-:W-:Y:S05]  /*41b0*/  WARPSYNC.ALL ;  /* 0x0000000000007948 */ /* 0x000fea0003800000 */
[----:B------:R-:W-:Y:S01]  /*41c0*/  NOP ;  /* 0x0000000000007918 */ /* 0x000fe20000000000 */
[----:B------:R-:W2:Y:S01]  /*41d0*/  S2UR UR5, SR_CgaCtaId ;  /* 0x00000000000579c3 */ /* 0x000ea20000008800 */
[----:B------:R-:W-:Y:S02]  /*41e0*/  UMOV UR4, 0x50 ;  /* 0x0000005000047882 */ /* 0x000fe40000000000 */
[----:B--2---:R-:W-:-:S09]  /*41f0*/  ULEA UR5, UR5, UR4, 0x18 ;  /* 0x0000000405057291 */ /* 0x004fd2000f8ec0ff */
[----:B-1----:R-:W1:Y:S02]  /*4200*/  LDS R2, [UR5] ;  /* 0x00000005ff027984 */ /* 0x002e640008000800 */
[----:B-1----:R-:W-:-:S04]  /*4210*/  LOP3.LUT R0, R2, 0xffff, RZ, 0xc0, !PT ;  /* 0x0000ffff02007812 */ /* 0x002fc800078ec0ff */
[----:B------:R-:W-:-:S13]  /*4220*/  ISETP.NE.AND P0, PT, R0, 0xffff, PT ;  /* 0x0000ffff0000780c */ /* 0x000fda0003f05270 */
[----:B------:R-:W-:Y:S05]  /*4230*/  @P0 BRA `(.L_x_56) ;  /* 0x0000000000480947 */ /* 0x000fea0003800000 */
[----:B------:R-:W-:-:S04]  /*4240*/  SHF.R.U32.HI R0, RZ, 0x10, R2 ;  /* 0x00000010ff007819 */ /* 0x000fc80000011602 */
[----:B------:R-:W-:-:S04]  /*4250*/  LOP3.LUT R0, R0, 0x1, RZ, 0xc0, !PT ;  /* 0x0000000100007812 */ /* 0x000fc800078ec0ff */
[----:B------:R-:W-:-:S13]  /*4260*/  ISETP.NE.AND P0, PT, R0, 0x1, PT ;  /* 0x000000010000780c */ /* 0x000fda0003f05270 */
[----:B------:R-:W-:Y:S05]  /*4270*/  @P0 BRA `(.L_x_57) ;  /* 0x00000000002c0947 */ /* 0x000fea0003800000 */
[----:B------:R-:W1:Y:S01]  /*4280*/  S2R R0, SR_LANEID ;  /* 0x0000000000007919 */ /* 0x000e620000000000 */
[----:B------:R-:W-:Y:S01]  /*4290*/  IMAD.MOV.U32 R2, RZ, RZ, -0x20000 ;  /* 0xfffe0000ff027424 */ /* 0x000fe200078e00ff */
[----:B------:R-:W-:Y:S02]  /*42a0*/  VOTEU.ANY UR6, UPT, PT ;  /* 0x0000000000067886 */ /* 0x000fe400038e0100 */
[----:B------:R-:W-:Y:S01]  /*42b0*/  UFLO.U32 UR6, UR6 ;  /* 0x00000006000672bd */ /* 0x000fe200080e0000 */
[----:B------:R-:W2:Y:S05]  /*42c0*/  REDUX UR4, R2 ;  /* 0x00000000020473c4 */ /* 0x000eaa0000000000 */
[----:B-1----:R-:W-:-:S02]  /*42d0*/  ISETP.EQ.U32.AND P0, PT, R0, UR6, PT ;  /* 0x0000000600007c0c */ /* 0x002fc4000bf02070 */
[----:B--2---:R-:W-:Y:S01]  /*42e0*/  MOV R0, UR4 ;  /* 0x0000000400007c02 */ /* 0x004fe20008000f00 */
[----:B------:R-:W-:-:S05]  /*42f0*/  UMOV UR4, 0xfffe0000 ;  /* 0xfffe000000047882 */ /* 0x000fca0000000000 */
[----:B------:R1:W-:Y:S05]  /*4300*/  UTCATOMSWS.AND URZ, UR4 ;  /* 0x0000000400ff79e3 */ /* 0x0003ea0008000000 */
[----:B------:R1:W-:Y:S01]  /*4310*/  @P0 ATOMS.AND RZ, [UR5], R0 ;  /* 0x00000000ffff098c */ /* 0x0003e2000a800005 */
[----:B------:R-:W-:Y:S05]  /*4320*/  BRA `(.L_x_58) ;  /* 0x0000000000147947 */ /* 0x000fea0003800000 */
.L_x_57:
[----:B------:R-:W-:Y:S02]  /*4330*/  MOV R2, 0x4350 ;  /* 0x0000435000027802 */ /* 0x000fe40000000f00 */
[----:B------:R-:W-:Y:S05]  /*4340*/  CALL.REL.NOINC `($__internal_0_$__cuda_sm10x_tcgen05_guardrail_trap_col_being_dealloced_not_returned_by_alloc) ;  /* 0x0000000400387944 */ /* 0x000fea0003c00000 */
[----:B------:R-:W-:Y:S05]  /*4350*/  BRA `(.L_x_58) ;  /* 0x0000000000087947 */ /* 0x000fea0003800000 */
.L_x_56:
[----:B------:R-:W-:Y:S02]  /*4360*/  MOV R2, 0x4380 ;  /* 0x0000438000027802 */ /* 0x000fe40000000f00 */
[----:B------:R-:W-:Y:S05]  /*4370*/  CALL.REL.NOINC `($__internal_2_$__cuda_sm10x_tcgen05_guardrail_trap_unallocated_columns_being_dealloced) ;  /* 0x0000000400447944 */ /* 0x000fea0003c00000 */
.L_x_58:
[----:B------:R-:W-:Y:S01]  /*4380*/  NOP ;  /* 0x0000000000007918 */ /* 0x000fe20000000000 */
[----:B-1----:R-:W-:Y:S05]  /*4390*/  EXIT ;  /* 0x000000000000794d */ /* 0x002fea0003800000 */
.L_x_13:
[----:B------:R-:W-:-:S07]  /*43a0*/  MOV R7, R6 ;  /* 0x0000000600077202 */ /* 0x000fce0000000f00 */
.L_x_59:
[----:B-1----:R1:W2:Y:S02]  /*43b0*/  SYNCS.PHASECHK.TRANS64.TRYWAIT P0, [R3+URZ], R7 ;  /* 0x00000007030075a7 */ /* 0x0022a400080011ff */
[----:B--2---:R-:W-:Y:S05]  /*43c0*/  @!P0 NANOSLEEP.SYNCS 0x989680 ;  /* 0x009896800000895d */ /* 0x004fea0003900000 */
[----:B------:R-:W2:Y:S02]  /*43d0*/  @!P0 SYNCS.PHASECHK.TRANS64 P0, [R3+URZ], R7 ;  /* 0x00000007030085a7 */ /* 0x000ea400080010ff */
[----:B--2---:R-:W-:Y:S05]  /*43e0*/  @!P0 BRA `(.L_x_59) ;  /* 0xfffffffc00f08947 */ /* 0x004fea000383ffff */
[----:B------:R-:W-:Y:S05]  /*43f0*/  BRA `(.L_x_12) ;  /* 0xffffffc000e47947 */ /* 0x000fea000383ffff */
.L_x_16:
[----:B------:R-:W-:-:S07]  /*4400*/  MOV R3, R2 ;  /* 0x0000000200037202 */ /* 0x000fce0000000f00 */
.L_x_60:
[----:B-1----:R1:W2:Y:S02]  /*4410*/  SYNCS.PHASECHK.TRANS64.TRYWAIT P0, [R6+URZ], R3 ;  /* 0x00000003060075a7 */ /* 0x0022a400080011ff */
[----:B--2---:R-:W-:Y:S05]  /*4420*/  @!P0 NANOSLEEP.SYNCS 0x989680 ;  /* 0x009896800000895d */ /* 0x004fea0003900000 */
[----:B------:R-:W2:Y:S02]  /*4430*/  @!P0 SYNCS.PHASECHK.TRANS64 P0, [R6+URZ], R3 ;  /* 0x00000003060085a7 */ /* 0x000ea400080010ff */
[----:B--2---:R-:W-:Y:S05]  /*4440*/  @!P0 BRA `(.L_x_60) ;  /* 0xfffffffc00f08947 */ /* 0x004fea000383ffff */
[----:B------:R-:W-:Y:S05]  /*4450*/  BRA `(.L_x_15) ;  /* 0xffffffc4004c7947 */ /* 0x000fea000383ffff */
.L_x_24:
[----:B------:R-:W-:-:S07]  /*4460*/  MOV R5, R4 ;  /* 0x0000000400057202 */ /* 0x000fce0000000f00 */
.L_x_61:
[----:B-1----:R1:W2:Y:S02]  /*4470*/  SYNCS.PHASECHK.TRANS64.TRYWAIT P0, [R2+URZ+0x34400], R5 ;  /* 0x03440005020075a7 */ /* 0x0022a400080011ff */
[----:B--2---:R-:W-:Y:S05]  /*4480*/  @!P0 NANOSLEEP.SYNCS 0x989680 ;  /* 0x009896800000895d */ /* 0x004fea0003900000 */
[----:B------:R-:W2:Y:S02]  /*4490*/  @!P0 SYNCS.PHASECHK.TRANS64 P0, [R2+URZ+0x34400], R5 ;  /* 0x03440005020085a7 */ /* 0x000ea400080010ff */
[----:B--2---:R-:W-:Y:S05]  /*44a0*/  @!P0 BRA `(.L_x_61) ;  /* 0xfffffffc00f08947 */ /* 0x004fea000383ffff */
[----:B------:R-:W-:Y:S05]  /*44b0*/  BRA `(.L_x_62) ;  /* 0xffffffc800847947 */ /* 0x000fea000383ffff */
.L_x_29:
[----:B------:R-:W-:Y:S02]  /*44c0*/  MOV R8, UR10 ;  /* 0x0000000a00087c02 */ /* 0x000fe40008000f00 */
[----:B------:R-:W-:Y:S02]  /*44d0*/  MOV R9, UR10 ;  /* 0x0000000a00097c02 */ /* 0x000fe40008000f00 */
[----:B------:R-:W-:-:S07]  /*44e0*/  MOV R4, UR8 ;  /* 0x0000000800047c02 */ /* 0x000fce0008000f00 */
.L_x_63:
[----:B-1----:R1:W2:Y:S02]  /*44f0*/  SYNCS.PHASECHK.TRANS64.TRYWAIT P1, [R4+URZ+0x344a0], R9 ;  /* 0x0344a009040075a7 */ /* 0x0022a400080211ff */
[----:B--2---:R-:W-:Y:S05]  /*4500*/  @!P1 NANOSLEEP.SYNCS 0x989680 ;  /* 0x009896800000995d */ /* 0x004fea0003900000 */
[----:B------:R-:W2:Y:S02]  /*4510*/  @!P1 SYNCS.PHASECHK.TRANS64 P1, [R4+URZ+0x344a0], R9 ;  /* 0x0344a009040095a7 */ /* 0x000ea400080210ff */
[----:B--2---:R-:W-:Y:S05]  /*4520*/  @!P1 BRA `(.L_x_63) ;  /* 0xfffffffc00f09947 */ /* 0x004fea000383ffff */
[----:B------:R-:W-:Y:S05]  /*4530*/  BRA `(.L_x_64) ;  /* 0xffffffd000207947 */ /* 0x000fea000383ffff */
.L_x_30:
[----:B------:R-:W-:Y:S02]  /*4540*/  MOV R5, UR11 ;  /* 0x0000000b00057c02 */ /* 0x000fe40008000f00 */
[----:B------:R-:W-:Y:S07]  /*4550*/  MOV R8, R9 ;  /* 0x0000000900087202 */ /* 0x000fee0000000f00 */
.L_x_65:
[----:B-1----:R1:W2:Y:S02]  /*4560*/  SYNCS.PHASECHK.TRANS64.TRYWAIT P1, [R5+URZ+0x34460], R9 ;  /* 0x03446009050075a7 */ /* 0x0022a400080211ff */
[----:B--2---:R-:W-:Y:S05]  /*4570*/  @!P1 NANOSLEEP.SYNCS 0x989680 ;  /* 0x009896800000995d */ /* 0x004fea0003900000 */
[----:B------:R-:W2:Y:S02]  /*4580*/  @!P1 SYNCS.PHASECHK.TRANS64 P1, [R5+URZ+0x34460], R9 ;  /* 0x03446009050095a7 */ /* 0x000ea400080210ff */
[----:B--2---:R-:W-:Y:S05]  /*4590*/  @!P1 BRA `(.L_x_65) ;  /* 0xfffffffc00f09947 */ /* 0x004fea000383ffff */
[----:B------:R-:W-:Y:S05]  /*45a0*/  BRA `(.L_x_66) ;  /* 0xffffffd000247947 */ /* 0x000fea000383ffff */
.L_x_32:
[----:B------:R-:W-:Y:S02]  /*45b0*/  MOV R5, UR14 ;  /* 0x0000000e00057c02 */ /* 0x000fe40008000f00 */
[----:B------:R-:W-:Y:S07]  /*45c0*/  MOV R8, R9 ;  /* 0x0000000900087202 */ /* 0x000fee0000000f00 */
.L_x_67:
[----:B-1----:R1:W2:Y:S02]  /*45d0*/  SYNCS.PHASECHK.TRANS64.TRYWAIT P1, [R5+URZ+0x34460], R9 ;  /* 0x03446009050075a7 */ /* 0x0022a400080211ff */
[----:B--2---:R-:W-:Y:S05]  /*45e0*/  @!P1 NANOSLEEP.SYNCS 0x989680 ;  /* 0x009896800000995d */ /* 0x004fea0003900000 */
[----:B------:R-:W2:Y:S02]  /*45f0*/  @!P1 SYNCS.PHASECHK.TRANS64 P1, [R5+URZ+0x34460], R9 ;  /* 0x03446009050095a7 */ /* 0x000ea400080210ff */
[----:B--2---:R-:W-:Y:S05]  /*4600*/  @!P1 BRA `(.L_x_67) ;  /* 0xfffffffc00f09947 */ /* 0x004fea000383ffff */
[----:B------:R-:W-:Y:S05]  /*4610*/  BRA `(.L_x_68) ;  /* 0xffffffd400007947 */ /* 0x000fea000383ffff */
.L_x_37:
[-C--:B------:R-:W-:Y:S02]  /*4620*/  MOV R18, R6.reuse ;  /* 0x0000000600127202 */ /* 0x080fe40000000f00 */
[----:B------:R-:W-:Y:S07]  /*4630*/  MOV R19, R6 ;  /* 0x0000000600137202 */ /* 0x000fee0000000f00 */
.L_x_69:
[----:B-1----:R1:W2:Y:S02]  /*4640*/  SYNCS.PHASECHK.TRANS64.TRYWAIT P0, [R21+URZ+0x30], R19 ;  /* 0x00003013150075a7 */ /* 0x0022a400080011ff */
[----:B--2---:R-:W-:Y:S05]  /*4650*/  @!P0 NANOSLEEP.SYNCS 0x989680 ;  /* 0x009896800000895d */ /* 0x004fea0003900000 */
[----:B------:R-:W2:Y:S02]  /*4660*/  @!P0 SYNCS.PHASECHK.TRANS64 P0, [R21+URZ+0x30], R19 ;  /* 0x00003013150085a7 */ /* 0x000ea400080010ff */
[----:B--2---:R-:W-:Y:S05]  /*4670*/  @!P0 BRA `(.L_x_69) ;  /* 0xfffffffc00f08947 */ /* 0x004fea000383ffff */
[----:B------:R-:W-:Y:S05]  /*4680*/  BRA `(.L_x_70) ;  /* 0xffffffd800a47947 */ /* 0x000fea000383ffff */
.L_x_38:
[----:B------:R-:W-:Y:S07]  /*4690*/  MOV R25, R24 ;  /* 0x0000001800197202 */ /* 0x000fee0000000f00 */
.L_x_71:
[----:B-1----:R1:W2:Y:S02]  /*46a0*/  SYNCS.PHASECHK.TRANS64.TRYWAIT P0, [R6+URZ+0x30], R25 ;  /* 0x00003019060075a7 */ /* 0x0022a400080011ff */
[----:B--2---:R-:W-:Y:S05]  /*46b0*/  @!P0 NANOSLEEP.SYNCS 0x989680 ;  /* 0x009896800000895d */ /* 0x004fea0003900000 */
[----:B------:R-:W2:Y:S02]  /*46c0*/  @!P0 SYNCS.PHASECHK.TRANS64 P0, [R6+URZ+0x30], R25 ;  /* 0x00003019060085a7 */ /* 0x000ea400080010ff */
[----:B--2---:R-:W-:Y:S05]  /*46d0*/  @!P0 BRA `(.L_x_71) ;  /* 0xfffffffc00f08947 */ /* 0x004fea000383ffff */
[----:B------:R-:W-:Y:S05]  /*46e0*/  BRA `(.L_x_72) ;  /* 0xffffffdc00847947 */ /* 0x000fea000383ffff */
.L_x_39:
[-C--:B------:R-:W-:Y:S02]  /*46f0*/  MOV R28, R25.reuse ;  /* 0x00000019001c7202 */ /* 0x080fe40000000f00 */
[----:B------:R-:W-:Y:S07]  /*4700*/  MOV R29, R25 ;  /* 0x00000019001d7202 */ /* 0x000fee0000000f00 */
.L_x_73:
[----:B-1----:R1:W2:Y:S02]  /*4710*/  SYNCS.PHASECHK.TRANS64.TRYWAIT P1, [R21+URZ+0x30], R29 ;  /* 0x0000301d150075a7 */ /* 0x0022a400080211ff */
[----:B--2---:R-:W-:Y:S05]  /*4720*/  @!P1 NANOSLEEP.SYNCS 0x989680 ;  /* 0x009896800000995d */ /* 0x004fea0003900000 */
[----:B------:R-:W2:Y:S02]  /*4730*/  @!P1 SYNCS.PHASECHK.TRANS64 P1, [R21+URZ+0x30], R29 ;  /* 0x0000301d150095a7 */ /* 0x000ea400080210ff */
[----:B--2---:R-:W-:Y:S05]  /*4740*/  @!P1 BRA `(.L_x_73) ;  /* 0xfffffffc00f09947 */ /* 0x004fea000383ffff */
[----:B------:R-:W-:Y:S05]  /*4750*/  BRA `(.L_x_74) ;  /* 0xffffffdc00f87947 */ /* 0x000fea000383ffff */
.L_x_40:
[-C--:B------:R-:W-:Y:S02]  /*4760*/  MOV R26, R3.reuse ;  /* 0x00000003001a7202 */ /* 0x080fe40000000f00 */
[----:B------:R-:W-:Y:S07]  /*4770*/  MOV R27, R3 ;  /* 0x00000003001b7202 */ /* 0x000fee0000000f00 */
.L_x_75:
[----:B-1----:R1:W2:Y:S02]  /*4780*/  SYNCS.PHASECHK.TRANS64.TRYWAIT P0, [R4+URZ+0x30], R27 ;  /* 0x0000301b040075a7 */ /* 0x0022a400080011ff */
[----:B--2---:R-:W-:Y:S05]  /*4790*/  @!P0 NANOSLEEP.SYNCS 0x989680 ;  /* 0x009896800000895d */ /* 0x004fea0003900000 */
[----:B------:R-:W2:Y:S02]  /*47a0*/  @!P0 SYNCS.PHASECHK.TRANS64 P0, [R4+URZ+0x30], R27 ;  /* 0x0000301b040085a7 */ /* 0x000ea400080010ff */
[----:B--2---:R-:W-:Y:S05]  /*47b0*/  @!P0 BRA `(.L_x_75) ;  /* 0xfffffffc00f08947 */ /* 0x004fea000383ffff */
[----:B------:R-:W-:Y:S05]  /*47c0*/  BRA `(.L_x_76) ;  /* 0xffffffe000487947 */ /* 0x000fea000383ffff */
.L_x_45:
[----:B------:R-:W-:-:S07]  /*47d0*/  MOV R5, R4 ;  /* 0x0000000400057202 */ /* 0x000fce0000000f00 */
.L_x_77:
[----:B-1----:R1:W2:Y:S02]  /*47e0*/  SYNCS.PHASECHK.TRANS64.TRYWAIT P1, [R2+URZ+0x34490], R5 ;  /* 0x03449005020075a7 */ /* 0x0022a400080211ff */
[----:B--2---:R-:W-:Y:S05]  /*47f0*/  @!P1 NANOSLEEP.SYNCS 0x989680 ;  /* 0x009896800000995d */ /* 0x004fea0003900000 */
[----:B------:R-:W2:Y:S02]  /*4800*/  @!P1 SYNCS.PHASECHK.TRANS64 P1, [R2+URZ+0x34490], R5 ;  /* 0x03449005020095a7 */ /* 0x000ea400080210ff */
[----:B--2---:R-:W-:Y:S05]  /*4810*/  @!P1 BRA `(.L_x_77) ;  /* 0xfffffffc00f09947 */ /* 0x004fea000383ffff */
[----:B------:R-:W-:Y:S05]  /*4820*/  BRA `(.L_x_78) ;  /* 0xffffffe400b87947 */ /* 0x000fea000383ffff */
        .weak           $__internal_0_$__cuda_sm10x_tcgen05_guardrail_trap_col_being_dealloced_not_returned_by_alloc
        .type           $__internal_0_$__cuda_sm10x_tcgen05_guardrail_trap_col_being_dealloced_not_returned_by_alloc,@function
        .size           $__internal_0_$__cuda_sm10x_tcgen05_guardrail_trap_col_being_dealloced_not_returned_by_alloc,($__internal_1_$__cuda_sm10x_tcgen05_guardrail_trap_phase_invalid_during_alloc - $__internal_0_$__cuda_sm10x_tcgen05_guardrail_trap_col_being_dealloced_not_returned_by_alloc)
$__internal_0_$__cuda_sm10x_tcgen05_guardrail_trap_col_being_dealloced_not_returned_by_alloc:
[----:B------:R-:W-:Y:S05]  /*4830*/  BPT.TRAP 0x1 ;  /* 0x000000040000795c */ /* 0x000fea0000300000 */
[----:B------:R-:W-:-:S04]  /*4840*/  HFMA2 R3, -RZ, RZ, 0, 0 ;  /* 0x00000000ff037431 */ /* 0x000fc800000001ff */
[----:B------:R-:W-:Y:S05]  /*4850*/  RET.REL.NODEC R2 `(_ZN9deep_gemm24sm100_fp8_gemm_1d1d_implILN4cute4UMMA5MajorE0ELS3_0ELj0ELj4096ELj7168ELj128ELj192ELj128ELj1ELj128ELj128ELj128ELj6ELj128ELj128ELj2ELb0ELj144ELNS_8GemmTypeE0ELb0EN7cutlass10bfloat16_tENS_16EpilogueIdentityEEEvPijjj14CUtensorMap_stS9_S9_S9_S9_) ;  /* 0xffffffb402e87950 */ /* 0x000fea0003c3ffff */
        .weak           $__internal_1_$__cuda_sm10x_tcgen05_guardrail_trap_phase_invalid_during_alloc
        .type           $__internal_1_$__cuda_sm10x_tcgen05_guardrail_trap_phase_invalid_during_alloc,@function
        .size           $__internal_1_$__cuda_sm10x_tcgen05_guardrail_trap_phase_invalid_during_alloc,($__internal_2_$__cuda_sm10x_tcgen05_guardrail_trap_unallocated_columns_being_dealloced - $__internal_1_$__cuda_sm10x_tcgen05_guardrail_trap_phase_invalid_during_alloc)
$__internal_1_$__cuda_sm10x_tcgen05_guardrail_trap_phase_invalid_during_alloc:
[----:B------:R-:W-:Y:S05]  /*4860*/  BPT.TRAP 0x1 ;  /* 0x000000040000795c */ /* 0x000fea0000300000 */
[----:B------:R-:W-:-:S04]  /*4870*/  MOV R3, 0x0 ;  /* 0x0000000000037802 */ /* 0x000fc80000000f00 */
[----:B------:R-:W-:Y:S05]  /*4880*/  RET.REL.NODEC R2 `(_ZN9deep_gemm24sm100_fp8_gemm_1d1d_implILN4cute4UMMA5MajorE0ELS3_0ELj0ELj4096ELj7168ELj128ELj192ELj128ELj1ELj128ELj128ELj128ELj6ELj128ELj128ELj2ELb0ELj144ELNS_8GemmTypeE0ELb0EN7cutlass10bfloat16_tENS_16EpilogueIdentityEEEvPijjj14CUtensorMap_stS9_S9_S9_S9_) ;  /* 0xffffffb402dc7950 */ /* 0x000fea0003c3ffff */
        .weak           $__internal_2_$__cuda_sm10x_tcgen05_guardrail_trap_unallocated_columns_being_dealloced
        .type           $__internal_2_$__cuda_sm10x_tcgen05_guardrail_trap_unallocated_columns_being_dealloced,@function
        .size           $__internal_2_$__cuda_sm10x_tcgen05_guardrail_trap_unallocated_columns_being_dealloced,($__internal_3_$__cuda_sm20_div_u16 - $__internal_2_$__cuda_sm10x_tcgen05_guardrail_trap_unallocated_columns_being_dealloced)
$__internal_2_$__cuda_sm10x_tcgen05_guardrail_trap_unallocated_columns_being_dealloced:
[----:B------:R-:W-:Y:S05]  /*4890*/  BPT.TRAP 0x1 ;  /* 0x000000040000795c */ /* 0x000fea0000300000 */
[----:B------:R-:W-:-:S04]  /*48a0*/  HFMA2 R3, -RZ, RZ, 0, 0 ;  /* 0x00000000ff037431 */ /* 0x000fc800000001ff */
[----:B------:R-:W-:Y:S05]  /*48b0*/  RET.REL.NODEC R2 `(_ZN9deep_gemm24sm100_fp8_gemm_1d1d_implILN4cute4UMMA5MajorE0ELS3_0ELj0ELj4096ELj7168ELj128ELj192ELj128ELj1ELj128ELj128ELj128ELj6ELj128ELj128ELj2ELb0ELj144ELNS_8GemmTypeE0ELb0EN7cutlass10bfloat16_tENS_16EpilogueIdentityEEEvPijjj14CUtensorMap_stS9_S9_S9_S9_) ;  /* 0xffffffb402d07950 */ /* 0x000fea0003c3ffff */
        .weak           $__internal_3_$__cuda_sm20_div_u16
        .type           $__internal_3_$__cuda_sm20_div_u16,@function
        .size           $__internal_3_$__cuda_sm20_div_u16,(.L_x_83 - $__internal_3_$__cuda_sm20_div_u16)
$__internal_3_$__cuda_sm20_div_u16:
[----:B------:R-:W1:Y:S01]  /*48c0*/  I2F.U16 R7, R10 ;  /* 0x0000000a00077306 */ /* 0x000e620000101000 */
[----:B------:R-:W-:-:S07]  /*48d0*/  IMAD.MOV.U32 R4, RZ, RZ, 0x4b800000 ;  /* 0x4b800000ff047424 */ /* 0x000fce00078e00ff */
[----:B------:R-:W-:Y:S01]  /*48e0*/  I2F.U16.RZ R6, R6 ;  /* 0x0000000600067306 */ /* 0x000fe2000010d000 */
[C---:B-1----:R-:W-:Y:S02]  /*48f0*/  FSETP.GEU.AND P1, PT, |R7|.reuse, 1.175494350822287508e-38, PT ;  /* 0x008000000700780b */ /* 0x042fe40003f2e200 */
[----:B------:R-:W-:Y:S02]  /*4900*/  FSETP.GT.AND P3, PT, |R7|, 8.50705917302346158658e+37, PT ;  /* 0x7e8000000700780b */ /* 0x000fe40003f64200 */
[----:B------:R-:W-:Y:S02]  /*4910*/  FSEL R4, R4, 1, !P1 ;  /* 0x3f80000004047808 */ /* 0x000fe40004800000 */
[----:B------:R-:W-:Y:S02]  /*4920*/  ISETP.NE.U32.AND P1, PT, R10, RZ, PT ;  /* 0x000000ff0a00720c */ /* 0x000fe40003f25070 */
[----:B------:R-:W-:-:S05]  /*4930*/  FSEL R4, R4, 0.25, !P3 ;  /* 0x3e80000004047808 */ /* 0x000fca0005800000 */
[----:B------:R-:W-:-:S06]  /*4940*/  FMUL R7, R7, R4 ;  /* 0x0000000407077220 */ /* 0x000fcc0000400000 */
[----:B------:R-:W1:Y:S02]  /*4950*/  MUFU.RCP R7, R7 ;  /* 0x0000000700077308 */ /* 0x000e640000001000 */
[----:B-1----:R-:W-:Y:S01]  /*4960*/  FMUL R4, R4, R7 ;  /* 0x0000000704047220 */ /* 0x002fe20000400000 */
[----:B------:R-:W-:-:S03]  /*4970*/  HFMA2 R7, -RZ, RZ, 0, 0 ;  /* 0x00000000ff077431 */ /* 0x000fc600000001ff */
[----:B------:R-:W-:-:S04]  /*4980*/  VIADD R4, R4, 0x2 ;  /* 0x0000000204047836 */ /* 0x000fc80000000000 */
[----:B------:R-:W-:Y:S01]  /*4990*/  FMUL.RZ R4, R6, R4 ;  /* 0x0000000406047220 */ /* 0x000fe2000040c000 */
[----:B------:R-:W-:-:S03]  /*49a0*/  IMAD.MOV.U32 R6, RZ, RZ, R2 ;  /* 0x000000ffff067224 */ /* 0x000fc600078e0002 */
[----:B------:R-:W1:Y:S02]  /*49b0*/  F2I.U32.TRUNC.NTZ R40, R4 ;  /* 0x0000000400287305 */ /* 0x000e64000020f000 */
[----:B-1----:R-:W-:Y:S02]  /*49c0*/  LOP3.LUT R40, R40, 0xffff, RZ, 0xc0, !PT ;  /* 0x0000ffff28287812 */ /* 0x002fe400078ec0ff */
[----:B------:R-:W-:Y:S01]  /*49d0*/  @!P1 MOV R40, 0xffffffff ;  /* 0xffffffff00289802 */ /* 0x000fe20000000f00 */
[----:B------:R-:W-:Y:S06]  /*49e0*/  RET.REL.NODEC R6 `(_ZN9deep_gemm24sm100_fp8_gemm_1d1d_implILN4cute4UMMA5MajorE0ELS3_0ELj0ELj4096ELj7168ELj128ELj192ELj128ELj1ELj128ELj128ELj128ELj6ELj128ELj128ELj2ELb0ELj144ELNS_8GemmTypeE0ELb0EN7cutlass10bfloat16_tENS_16EpilogueIdentityEEEvPijjj14CUtensorMap_stS9_S9_S9_S9_) ;  /* 0xffffffb406847950 */ /* 0x000fec0003c3ffff */
.L_x_79:
[----:B------:R-:W-:-:S00]  /*49f0*/  BRA `(.L_x_79) ;  /* 0xfffffffc00fc7947 */ /* 0x000fc0000383ffff */
[----:B------:R-:W-:-:S00]  /*4a00*/  NOP ;  /* 0x0000000000007918 */ /* 0x000fc00000000000 */
[----:B------:R-:W-:-:S00]  /*4a10*/  NOP ;  /* 0x0000000000007918 */ /* 0x000fc00000000000 */
[----:B------:R-:W-:-:S00]  /*4a20*/  NOP ;  /* 0x0000000000007918 */ /* 0x000fc00000000000 */
[----:B------:R-:W-:-:S00]  /*4a30*/  NOP ;  /* 0x0000000000007918 */ /* 0x000fc00000000000 */
[----:B------:R-:W-:-:S00]  /*4a40*/  NOP ;  /* 0x0000000000007918 */ /* 0x000fc00000000000 */
[----:B------:R-:W-:-:S00]  /*4a50*/  NOP ;  /* 0x0000000000007918 */ /* 0x000fc00000000000 */
[----:B------:R-:W-:-:S00]  /*4a60*/  NOP ;  /* 0x0000000000007918 */ /* 0x000fc00000000000 */
[----:B------:R-:W-:-:S00]  /*4a70*/  NOP ;  /* 0x0000000000007918 */ /* 0x000fc00000000000 */
.L_x_83:


//--------------------- .nv.shared._ZN9deep_gemm24sm100_fp8_gemm_1d1d_implILN4cute4UMMA5MajorE0ELS3_0ELj0ELj4096ELj7168ELj128ELj192ELj128ELj1ELj128ELj128ELj128ELj6ELj128ELj128ELj2ELb0ELj144ELNS_8GemmTypeE0ELb0EN7cutlass10bfloat16_tENS_16EpilogueIdentityEEEvPijjj14CUtensorMap_stS9_S9_S9_S9_ --------------------------
	.section	.nv.shared._ZN9deep_gemm24sm100_fp8_gemm_1d1d_implILN4cute4UMMA5MajorE0ELS3_0ELj0ELj4096ELj7168ELj128ELj192ELj128ELj1ELj128ELj128ELj128ELj6ELj128ELj128ELj2ELb0ELj144ELNS_8GemmTypeE0ELb0EN7cutlass10bfloat16_tENS_16EpilogueIdentityEEEvPijjj14CUtensorMap_stS9_S9_S9_S9_,"aw",@nobits
	.sectionflags	@""
	.align	1024
	.zero		1024


//--------------------- .nv.shared.reserved.0     --------------------------
	.section	.nv.shared.reserved.0,"aw",@nobits
	.align	8
	.weak		__nv_reservedSMEM_offset_0_alias
	.size		__nv_reservedSMEM_offset_0_alias, 0, 64
	.other		__nv_reservedSMEM_offset_0_alias,@"STO_CUDA_RESERVED_SHARED STV_DEFAULT"
__nv_reservedSMEM_offset_0_alias:
	.zero		0
.nv.shared.reserved.0:
	.zero		64
	.weak		__nv_reservedSMEM_allocation_phase
	.type		__nv_reservedSMEM_allocation_phase,@object
	.size		__nv_reservedSMEM_allocation_phase,(.L_0 - __nv_reservedSMEM_allocation_phase)
__nv_reservedSMEM_allocation_phase:
	.zero		1
.L_0:
	.zero		7
	.weak		__nv_reservedSMEM_devtool_atexit_pc
	.type		__nv_reservedSMEM_devtool_atexit_pc,@object
	.size		__nv_reservedSMEM_devtool_atexit_pc,(__nv_reservedSMEM_allocation_mask - __nv_reservedSMEM_devtool_atexit_pc)
__nv_reservedSMEM_devtool_atexit_pc:
	.zero		8
	.weak		__nv_reservedSMEM_allocation_mask
	.type		__nv_reservedSMEM_allocation_mask,@object
	.size		__nv_reservedSMEM_allocation_mask,(.L_2 - __nv_reservedSMEM_allocation_mask)
__nv_reservedSMEM_allocation_mask:
	.zero		4
.L_2:
	.zero		4
	.weak		__nv_reservedSMEM_tmem_allocation_pipeline_mbarrier
	.type		__nv_reservedSMEM_tmem_allocation_pipeline_mbarrier,@object
	.size		__nv_reservedSMEM_tmem_allocation_pipeline_mbarrier,(__nv_reservedSMEM_tmem_allocation_pipeline_mbarrier_parity - __nv_reservedSMEM_tmem_allocation_pipeline_mbarrier)
__nv_reservedSMEM_tmem_allocation_pipeline_mbarrier:
	.zero		8
	.weak		__nv_reservedSMEM_tmem_allocation_pipeline_mbarrier_parity
	.type		__nv_reservedSMEM_tmem_allocation_pipeline_mbarrier_parity,@object
	.size		__nv_reservedSMEM_tmem_allocation_pipeline_mbarrier_parity,(.L_4 - __nv_reservedSMEM_tmem_allocation_pipeline_mbarrier_parity)
__nv_reservedSMEM_tmem_allocation_pipeline_mbarrier_parity:
	.zero		4
.L_4:


//--------------------- .nv.global                --------------------------
	.section	.nv.global,"aw",@nobits
.nv.global:
	.type		_ZN47_INTERNAL_2a0b60d0_9_kernel_cu_6b3577f3_28952534cute1_E,@object
	.size		_ZN47_INTERNAL_2a0b60d0_9_kernel_cu_6b3577f3_28952534cute1_E,(_ZN47_INTERNAL_2a0b60d0_9_kernel_cu_6b3577f3_28952534cuda3std3__45__cpo6cbeginE - _ZN47_INTERNAL_2a0b60d0_9_kernel_cu_6b3577f3_28952534cute1_E)
_ZN47_INTERNAL_2a0b60d0_9_kernel_cu_6b3577f3_28952534cute1_E:
	.zero		1
	.type		_ZN47_INTERNAL_2a0b60d0_9_kernel_cu_6b3577f3_28952534cuda3std3__45__cpo6cbeginE,@object
	.size		_ZN47_INTERNAL_2a0b60d0_9_kernel_cu_6b3577f3_28952534cuda3std3__45__cpo6cbeginE,(_ZN47_INTERNAL_2a0b60d0_9_kernel_cu_6b3577f3_28952534cuda3std3__48in_placeE - _ZN47_INTERNAL_2a0b60d0_9_kernel_cu_6b3577f3_28952534cuda3std3__45__cpo6cbeginE)
_ZN47_INTERNAL_2a0b60d0_9_kernel_cu_6b3577f3_28952534cuda3std3__45__cpo6cbeginE:
	.zero		1
	.type		_ZN47_INTERNAL_2a0b60d0_9_kernel_cu_6b3577f3_28952534cuda3std3__48in_placeE,@object
	.size		_ZN47_INTERNAL_2a0b60d0_9_kernel_cu_6b3577f3_28952534cuda3std3__48in_placeE,(_ZN47_INTERNAL_2a0b60d0_9_kernel_cu_6b3577f3_28952534cuda3std6ranges3__45__cpo9iter_moveE - _ZN47_INTERNAL_2a0b60d0_9_kernel_cu_6b3577f3_28952534cuda3std3__48in_placeE)
_ZN47_INTERNAL_2a0b60d0_9_kernel_cu_6b3577f3_28952534cuda3std3__48in_placeE:
	.zero		1
	.type		_ZN47_INTERNAL_2a0b60d0_9_kernel_cu_6b3577f3_28952534cuda3std6ranges3__45__cpo9iter_moveE,@object
	.size		_ZN47_INTERNAL_2a0b60d0_9_kernel_cu_6b3577f3_28952534cuda3std6ranges3__45__cpo9iter_moveE,(_ZN47_INTERNAL_2a0b60d0_9_kernel_cu_6b3577f3_28952534cuda3std3__45__cpo5beginE - _ZN47_INTERNAL_2a0b60d0_9_kernel_cu_6b3577f3_28952534cuda3std6ranges3__45__cpo9iter_moveE)
_ZN47_INTERNAL_2a0b60d0_9_kernel_cu_6b3577f3_28952534cuda3std6ranges3__45__cpo9iter_moveE:
	.zero		1
	.type		_ZN47_INTERNAL_2a0b60d0_9_kernel_cu_6b3577f3_28952534cuda3std3__45__cpo5beginE,@object
	.size		_ZN47_INTERNAL_2a0b60d0_9_kernel_cu_6b3577f3_28952534cuda3std3__45__cpo5beginE,(_ZN47_INTERNAL_2a0b60d0_9_kernel_cu_6b3577f3_28952534cuda3std3__449_GLOBAL__N__2a0b60d0_9_kernel_cu_6b3577f3_28952536ignoreE - _ZN47_INTERNAL_2a0b60d0_9_kernel_cu_6b3577f3_28952534cuda3std3__45__cpo5beginE)
_ZN47_INTERNAL_2a0b60d0_9_kernel_cu_6b3577f3_28952534cuda3std3__45__cpo5beginE:
	.zero		1
	.type		_ZN47_INTERNAL_2a0b60d0_9_kernel_cu_6b3577f3_28952534cuda3std3__449_GLOBAL__N__2a0b60d0_9_kernel_cu_6b3577f3_28952536ignoreE,@object
	.size		_ZN47_INTERNAL_2a0b60d0_9_kernel_cu_6b3577f3_28952534cuda3std3__449_GLOBAL__N__2a0b60d0_9_kernel_cu_6b3577f3_28952536ignoreE,(_ZN47_INTERNAL_2a0b60d0_9_kernel_cu_6b3577f3_28952534cute7productE - _ZN47_INTERNAL_2a0b60d0_9_kernel_cu_6b3577f3_28952534cuda3std3__449_GLOBAL__N__2a0b60d0_9_kernel_cu_6b3577f3_28952536ignoreE)
_ZN47_INTERNAL_2a0b60d0_9_kernel_cu_6b3577f3_28952534cuda3std3__449_GLOBAL__N__2a0b60d0_9_kernel_cu_6b3577f3_28952536ignoreE:
	.zero		1
	.type		_ZN47_INTERNAL_2a0b60d0_9_kernel_cu_6b3577f3_28952534cute7productE,@object
	.size		_ZN47_INTERNAL_2a0b60d0_9_kernel_cu_6b3577f3_28952534cute7productE,(_ZN47_INTERNAL_2a0b60d0_9_kernel_cu_6b3577f3_28952534cuda3std3__45__cpo3endE - _ZN47_INTERNAL_2a0b60d0_9_kernel_cu_6b3577f3_28952534cute7productE)
_ZN47_INTERNAL_2a0b60d0_9_kernel_cu_6b3577f3_28952534cute7productE:
	.zero		1
	.type		_ZN47_INTERNAL_2a0b60d0_9_kernel_cu_6b3577f3_28952534cuda3std3__45__cpo3endE,@object
	.size		_ZN47_INTERNAL_2a0b60d0_9_kernel_cu_6b3577f3_28952534cuda3std3__45__cpo3endE,(_ZN47_INTERNAL_2a0b60d0_9_kernel_cu_6b3577f3_28952534cuda3std3__419piecewise_constructE - _ZN47_INTERNAL_2a0b60d0_9_kernel_cu_6b3577f3_28952534cuda3std3__45__cpo3endE)
_ZN47_INTERNAL_2a0b60d0_9_kernel_cu_6b3577f3_28952534cuda3std3__45__cpo3endE:
	.zero		1
	.type		_ZN47_INTERNAL_2a0b60d0_9_kernel_cu_6b3577f3_28952534cuda3std3__419piecewise_constructE,@object
	.size		_ZN47_INTERNAL_2a0b60d0_9_kernel_cu_6b3577f3_28952534cuda3std3__419piecewise_constructE,(_ZN47_INTERNAL_2a0b60d0_9_kernel_cu_6b3577f3_28952534cuda3std3__45__cpo4cendE - _ZN47_INTERNAL_2a0b60d0_9_kernel_cu_6b3577f3_28952534cuda3std3__419piecewise_constructE)
_ZN47_INTERNAL_2a0b60d0_9_kernel_cu_6b3577f3_28952534cuda3std3__419piecewise_constructE:
	.zero		1
	.type		_ZN47_INTERNAL_2a0b60d0_9_kernel_cu_6b3577f3_28952534cuda3std3__45__cpo4cendE,@object
	.size		_ZN47_INTERNAL_2a0b60d0_9_kernel_cu_6b3577f3_28952534cuda3std3__45__cpo4cendE,(_ZN47_INTERNAL_2a0b60d0_9_kernel_cu_6b3577f3_28952534cuda3std6ranges3__45__cpo4swapE - _ZN47_INTERNAL_2a0b60d0_9_kernel_cu_6b3577f3_28952534cuda3std3__45__cpo4cendE)
_ZN47_INTERNAL_2a0b60d0_9_kernel_cu_6b3577f3_28952534cuda3std3__45__cpo4cendE:
	.zero		1
	.type		_ZN47_INTERNAL_2a0b60d0_9_kernel_cu_6b3577f3_28952534cuda3std6ranges3__45__cpo4swapE,@object
	.size		_ZN47_INTERNAL_2a0b60d0_9_kernel_cu_6b3577f3_28952534cuda3std6ranges3__45__cpo4swapE,(.L_12 - _ZN47_INTERNAL_2a0b60d0_9_kernel_cu_6b3577f3_28952534cuda3std6ranges3__45__cpo4swapE)
_ZN47_INTERNAL_2a0b60d0_9_kernel_cu_6b3577f3_28952534cuda3std6ranges3__45__cpo4swapE:
	.zero		1
.L_12:


//--------------------- .nv.constant0._ZN9deep_gemm24sm100_fp8_gemm_1d1d_implILN4cute4UMMA5MajorE0ELS3_0ELj0ELj4096ELj7168ELj128ELj192ELj128ELj1ELj128ELj128ELj128ELj6ELj128ELj128ELj2ELb0ELj144ELNS_8GemmTypeE0ELb0EN7cutlass10bfloat16_tENS_16EpilogueIdentityEEEvPijjj14CUtensorMap_stS9_S9_S9_S9_ --------------------------
	.section	.nv.constant0._ZN9deep_gemm24sm100_fp8_gemm_1d1d_implILN4cute4UMMA5MajorE0ELS3_0ELj0ELj4096ELj7168ELj128ELj192ELj128ELj1ELj128ELj128ELj128ELj6ELj128ELj128ELj2ELb0ELj144ELNS_8GemmTypeE0ELb0EN7cutlass10bfloat16_tENS_16EpilogueIdentityEEEvPijjj14CUtensorMap_stS9_S9_S9_S9_,"a",@progbits
	.sectionflags	@""
	.align	4
.nv.constant0._ZN9deep_gemm24sm100_fp8_gemm_1d1d_implILN4cute4UMMA5MajorE0ELS3_0ELj0ELj4096ELj7168ELj128ELj192ELj128ELj1ELj128ELj128ELj128ELj6ELj128ELj128ELj2ELb0ELj144ELNS_8GemmTypeE0ELb0EN7cutlass10bfloat16_tENS_16EpilogueIdentityEEEvPijjj14CUtensorMap_stS9_S9_S9_S9_:
	.zero		1600


//--------------------- SYMBOLS --------------------------

	.type		.nv.reservedSmem.offset0,@object
	.size		.nv.reservedSmem.offset0,0x4
	.type		.nv.reservedSmem.cap,@object
	.size		.nv.reservedSmem.cap,0x4
